# CuTe-DSL kernel — source=cudnn_frontend_dsl family=gemm_swiglu
# config = {"ab_dtype": "Float16", "c_dtype": "BFloat16", "mma_mn": [256, 256], "cluster_mn": [2, 2]}


// ===== COMPILED SASS (sm_100a) =====

	.target	sm_100a

	.elftype	@"ET_EXEC"


//--------------------- .note.nv.tkinfo           --------------------------
	.section	.note.nv.tkinfo,"",@"SHT_NOTE"
	.sectionflags	@"SHF_NOTE_NV_TKINFO"
	.tkinfo
        /*0018*/ 	.word	0x00000081
        /*0030*/ 	.string	""
        /*0030*/ 	.string	"ptxas"
        /*0030*/ 	.string	"Cuda compilation tools, release 12.9, V12.9.83"
        /*0030*/ 	.string	"Build system must define TOOLS_VERSION_EXTENDED"
        /*0030*/ 	.string	"-O 3 -arch sm_100a "



//--------------------- .note.nv.cuver            --------------------------
	.section	.note.nv.cuver,"",@"SHT_NOTE"
	.sectionflags	@"SHF_NOTE_NV_CUVER"
        /*0018*/ 	.short	0x0001
        /*001a*/ 	.short	0x0064
        /*001c*/ 	.short	0x0001
        /*001e*/ 	.short	0x0000
        /*0020*/ 	.short	0x0001
        /*0022*/ 	.short	0x0000


//--------------------- .nv.info                  --------------------------
	.section	.nv.info,"",@"SHT_CUDA_INFO"
	.align	4


	//----- nvinfo : EIATTR_REGCOUNT
	.align		4
        /*0000*/ 	.byte	0x04, 0x2f
        /*0002*/ 	.short	(.L_6 - .L_5)
	.align		4
.L_5:
        /*0004*/ 	.word	index@(kernel_cutlass_kernel_cudnngemm_swigludense_gemm_persistent_swigluPersistentDenseGemmKernel_object_at__TiledMMA_ThrLayoutVMNK21111000_PermutationMNK____MMAAtom_ThrID21_ShapeMNK25625616_TV_0)
        /*0008*/ 	.word	0x00000060


	//----- nvinfo : EIATTR_FRAME_SIZE
	.align		4
.L_6:
        /*000c*/ 	.byte	0x04, 0x11
        /*000e*/ 	.short	(.L_8 - .L_7)
	.align		4
.L_7:
        /*0010*/ 	.word	index@($__internal_2_$__cuda_sm10x_tcgen05_guardrail_trap_unallocated_columns_being_dealloced)
        /*0014*/ 	.word	0x00000000


	//----- nvinfo : EIATTR_FRAME_SIZE
	.align		4
.L_8:
        /*0018*/ 	.byte	0x04, 0x11
        /*001a*/ 	.short	(.L_10 - .L_9)
	.align		4
.L_9:
        /*001c*/ 	.word	index@($__internal_1_$__cuda_sm10x_tcgen05_guardrail_trap_phase_invalid_during_alloc)
        /*0020*/ 	.word	0x00000000


	//----- nvinfo : EIATTR_FRAME_SIZE
	.align		4
.L_10:
        /*0024*/ 	.byte	0x04, 0x11
        /*0026*/ 	.short	(.L_12 - .L_11)
	.align		4
.L_11:
        /*0028*/ 	.word	index@($__internal_0_$__cuda_sm10x_tcgen05_guardrail_trap_col_being_dealloced_not_returned_by_alloc)
        /*002c*/ 	.word	0x00000000


	//----- nvinfo : EIATTR_FRAME_SIZE
	.align		4
.L_12:
        /*0030*/ 	.byte	0x04, 0x11
        /*0032*/ 	.short	(.L_14 - .L_13)
	.align		4
.L_13:
        /*0034*/ 	.word	index@(kernel_cutlass_kernel_cudnngemm_swigludense_gemm_persistent_swigluPersistentDenseGemmKernel_object_at__TiledMMA_ThrLayoutVMNK21111000_PermutationMNK____MMAAtom_ThrID21_ShapeMNK25625616_TV_0)
        /*0038*/ 	.word	0x00000000


	//----- nvinfo : EIATTR_MIN_STACK_SIZE
	.align		4
.L_14:
        /*003c*/ 	.byte	0x04, 0x12
        /*003e*/ 	.short	(.L_16 - .L_15)
	.align		4
.L_15:
        /*0040*/ 	.word	index@(kernel_cutlass_kernel_cudnngemm_swigludense_gemm_persistent_swigluPersistentDenseGemmKernel_object_at__TiledMMA_ThrLayoutVMNK21111000_PermutationMNK____MMAAtom_ThrID21_ShapeMNK25625616_TV_0)
        /*0044*/ 	.word	0x00000000
.L_16:


//--------------------- .nv.info.kernel_cutlass_kernel_cudnngemm_swigludense_gemm_persistent_swigluPersistentDenseGemmKernel_object_at__TiledMMA_ThrLayoutVMNK21111000_PermutationMNK____MMAAtom_ThrID21_ShapeMNK25625616_TV_0 --------------------------
	.section	.nv.info.kernel_cutlass_kernel_cudnngemm_swigludense_gemm_persistent_swigluPersistentDenseGemmKernel_object_at__TiledMMA_ThrLayoutVMNK21111000_PermutationMNK____MMAAtom_ThrID21_ShapeMNK25625616_TV_0,"",@"SHT_CUDA_INFO"
	.sectionflags	@""
	.align	4


	//----- nvinfo : EIATTR_CUDA_API_VERSION
	.align		4
        /*0000*/ 	.byte	0x04, 0x37
        /*0002*/ 	.short	(.L_18 - .L_17)
.L_17:
        /*0004*/ 	.word	0x00000081


	//----- nvinfo : EIATTR_KPARAM_INFO
	.align		4
.L_18:
        /*0008*/ 	.byte	0x04, 0x17
        /*000a*/ 	.short	(.L_20 - .L_19)
.L_19:
        /*000c*/ 	.word	0x00000000
        /*0010*/ 	.short	0x0008
        /*0012*/ 	.short	0x0264
        /*0014*/ 	.byte	0x00, 0xf0, 0x11, 0x00


	//----- nvinfo : EIATTR_KPARAM_INFO
	.align		4
.L_20:
        /*0018*/ 	.byte	0x04, 0x17
        /*001a*/ 	.short	(.L_22 - .L_21)
.L_21:
        /*001c*/ 	.word	0x00000000
        /*0020*/ 	.short	0x0007
        /*0022*/ 	.short	0x0258
        /*0024*/ 	.byte	0x00, 0xf0, 0x31, 0x00


	//----- nvinfo : EIATTR_KPARAM_INFO
	.align		4
.L_22:
        /*0028*/ 	.byte	0x04, 0x17
        /*002a*/ 	.short	(.L_24 - .L_23)
.L_23:
        /*002c*/ 	.word	0x00000000
        /*0030*/ 	.short	0x0006
        /*0032*/ 	.short	0x024c
        /*0034*/ 	.byte	0x00, 0xf0, 0x31, 0x00


	//----- nvinfo : EIATTR_KPARAM_INFO
	.align		4
.L_24:
        /*0038*/ 	.byte	0x04, 0x17
        /*003a*/ 	.short	(.L_26 - .L_25)
.L_25:
        /*003c*/ 	.word	0x00000000
        /*0040*/ 	.short	0x0005
        /*0042*/ 	.short	0x0240
        /*0044*/ 	.byte	0x00, 0xf0, 0x31, 0x00


	//----- nvinfo : EIATTR_KPARAM_INFO
	.align		4
.L_26:
        /*0048*/ 	.byte	0x04, 0x17
        /*004a*/ 	.short	(.L_28 - .L_27)
.L_27:
        /*004c*/ 	.word	0x00000000
        /*0050*/ 	.short	0x0004
        /*0052*/ 	.short	0x01c0
        /*0054*/ 	.byte	0x00, 0xf0, 0x01, 0x02


	//----- nvinfo : EIATTR_KPARAM_INFO
	.align		4
.L_28:
        /*0058*/ 	.byte	0x04, 0x17
        /*005a*/ 	.short	(.L_30 - .L_29)
.L_29:
        /*005c*/ 	.word	0x00000000
        /*0060*/ 	.short	0x0003
        /*0062*/ 	.short	0x0140
        /*0064*/ 	.byte	0x00, 0xf0, 0x01, 0x02


	//----- nvinfo : EIATTR_KPARAM_INFO
	.align		4
.L_30:
        /*0068*/ 	.byte	0x04, 0x17
        /*006a*/ 	.short	(.L_32 - .L_31)
.L_31:
        /*006c*/ 	.word	0x00000000
        /*0070*/ 	.short	0x0002
        /*0072*/ 	.short	0x00c0
        /*0074*/ 	.byte	0x00, 0xf0, 0x01, 0x02


	//----- nvinfo : EIATTR_KPARAM_INFO
	.align		4
.L_32:
        /*0078*/ 	.byte	0x04, 0x17
        /*007a*/ 	.short	(.L_34 - .L_33)
.L_33:
        /*007c*/ 	.word	0x00000000
        /*0080*/ 	.short	0x0001
        /*0082*/ 	.short	0x0040
        /*0084*/ 	.byte	0x00, 0xf0, 0x01, 0x02


	//----- nvinfo : EIATTR_KPARAM_INFO
	.align		4
.L_34:
        /*0088*/ 	.byte	0x04, 0x17
        /*008a*/ 	.short	(.L_36 - .L_35)
.L_35:
        /*008c*/ 	.word	0x00000000
        /*0090*/ 	.short	0x0000
        /*0092*/ 	.short	0x0000
        /*0094*/ 	.byte	0x00, 0xf0, 0x0d, 0x00


	//----- nvinfo : EIATTR_AT_ENTRY_FRAGMENTS
	.align		4
.L_36:
        /*0098*/ 	.byte	0x04, 0x4f
        /*009a*/ 	.short	(.L_38 - .L_37)


	//   ....[0]....
.L_37:
        /*009c*/ 	.word	0x00000004


	//   ....[1]....
        /*00a0*/ 	.word	0x00000005


	//----- nvinfo : EIATTR_RESERVED_SMEM_USED
	.align		4
.L_38:
        /*00a4*/ 	.byte	0x01, 0x41
	.zero		2


	//----- nvinfo : EIATTR_SPARSE_MMA_MASK
	.align		4
        /*00a8*/ 	.byte	0x03, 0x50
        /*00aa*/ 	.short	0x0000


	//----- nvinfo : EIATTR_TCGEN05_2CTA_USED
	.align		4
        /*00ac*/ 	.byte	0x01, 0x52
	.zero		2


	//----- nvinfo : EIATTR_MAXREG_COUNT
	.align		4
        /*00b0*/ 	.byte	0x03, 0x1b
        /*00b2*/ 	.short	0x00ff


	//----- nvinfo : EIATTR_NUM_BARRIERS
	.align		4
        /*00b4*/ 	.byte	0x02, 0x4c
        /*00b6*/ 	.byte	0x03
	.zero		1


	//----- nvinfo : EIATTR_INT_WARP_WIDE_INSTR_OFFSETS
	.align		4
        /*00b8*/ 	.byte	0x04, 0x31
        /*00ba*/ 	.short	(.L_40 - .L_39)


	//   ....[0]....
.L_39:
        /*00bc*/ 	.word	0x00004710


	//   ....[1]....
        /*00c0*/ 	.word	0x00004740


	//----- nvinfo : EIATTR_COOP_GROUP_MASK_REGIDS
	.align		4
.L_40:
        /*00c4*/ 	.byte	0x04, 0x29
        /*00c6*/ 	.short	(.L_42 - .L_41)


	//   ....[0]....
.L_41:
        /*00c8*/ 	.word	0xffffffff


	//   ....[1]....
        /*00cc*/ 	.word	0xffffffff


	//   ....[2]....
        /*00d0*/ 	.word	0xffffffff


	//   ....[3]....
        /*00d4*/ 	.word	0xffffffff


	//   ....[4]....
        /*00d8*/ 	.word	0xffffffff


	//   ....[5]....
        /*00dc*/ 	.word	0xffffffff


	//   ....[6]....
        /*00e0*/ 	.word	0xffffffff


	//----- nvinfo : EIATTR_COOP_GROUP_INSTR_OFFSETS
	.align		4
.L_42:
        /*00e4*/ 	.byte	0x04, 0x28
        /*00e6*/ 	.short	(.L_44 - .L_43)


	//   ....[0]....
.L_43:
        /*00e8*/ 	.word	0x00000430


	//   ....[1]....
        /*00ec*/ 	.word	0x00000650


	//   ....[2]....
        /*00f0*/ 	.word	0x000007a0


	//   ....[3]....
        /*00f4*/ 	.word	0x00001c70


	//   ....[4]....
        /*00f8*/ 	.word	0x00002280


	//   ....[5]....
        /*00fc*/ 	.word	0x00004590


	//   ....[6]....
        /*0100*/ 	.word	0x000047f0


	//----- nvinfo : EIATTR_VRC_CTA_INIT_COUNT
	.align		4
.L_44:
        /*0104*/ 	.byte	0x02, 0x4a
        /*0106*/ 	.byte	0x80
	.zero		1


	//----- nvinfo : EIATTR_MBARRIER_INSTR_OFFSETS
	.align		4
        /*0108*/ 	.byte	0x04, 0x39
        /*010a*/ 	.short	(.L_46 - .L_45)


	//   ....[0]....
.L_45:
        /*010c*/ 	.word	0x00000340
        /*0110*/ 	.word	0x000000ff
        /*0114*/ 	.word	0x00000000
        /*0118*/ 	.short	0x0100
        /*011a*/ 	.byte	0x06
	.zero		1


	//   ....[1]....
        /*011c*/ 	.word	0x00000350
        /*0120*/ 	.word	0x000000ff
        /*0124*/ 	.word	0x00000008
        /*0128*/ 	.short	0x0100
        /*012a*/ 	.byte	0x06
	.zero		1


	//   ....[2]....
        /*012c*/ 	.word	0x00000360
        /*0130*/ 	.word	0x000000ff
        /*0134*/ 	.word	0x00000010
        /*0138*/ 	.short	0x0100
        /*013a*/ 	.byte	0x06
	.zero		1


	//   ....[3]....
        /*013c*/ 	.word	0x00000370
        /*0140*/ 	.word	0x000000ff
        /*0144*/ 	.word	0x00000018
        /*0148*/ 	.short	0x0100
        /*014a*/ 	.byte	0x06
	.zero		1


	//   ....[4]....
        /*014c*/ 	.word	0x00000380
        /*0150*/ 	.word	0x000000ff
        /*0154*/ 	.word	0x00000020
        /*0158*/ 	.short	0x0100
        /*015a*/ 	.byte	0x06
	.zero		1


	//   ....[5]....
        /*015c*/ 	.word	0x00000390
        /*0160*/ 	.word	0x000000ff
        /*0164*/ 	.word	0x00000028
        /*0168*/ 	.short	0x0100
        /*016a*/ 	.byte	0x06
	.zero		1


	//   ....[6]....
        /*016c*/ 	.word	0x000003a0
        /*0170*/ 	.word	0x000000ff
        /*0174*/ 	.word	0x00000030
        /*0178*/ 	.short	0x0100
        /*017a*/ 	.byte	0x06
	.zero		1


	//   ....[7]....
        /*017c*/ 	.word	0x000003b0
        /*0180*/ 	.word	0x000000ff
        /*0184*/ 	.word	0x00000038
        /*0188*/ 	.short	0x0100
        /*018a*/ 	.byte	0x06
	.zero		1


	//   ....[8]....
        /*018c*/ 	.word	0x000003c0
        /*0190*/ 	.word	0x000000ff
        /*0194*/ 	.word	0x00000040
        /*0198*/ 	.short	0x0100
        /*019a*/ 	.byte	0x06
	.zero		1


	//   ....[9]....
        /*019c*/ 	.word	0x000003d0
        /*01a0*/ 	.word	0x000000ff
        /*01a4*/ 	.word	0x00000048
        /*01a8*/ 	.short	0x0100
        /*01aa*/ 	.byte	0x06
	.zero		1


	//   ....[10]....
        /*01ac*/ 	.word	0x000005c0
        /*01b0*/ 	.word	0x000000ff
        /*01b4*/ 	.word	0x00000050
        /*01b8*/ 	.short	0x0100
        /*01ba*/ 	.byte	0x06
	.zero		1


	//   ....[11]....
        /*01bc*/ 	.word	0x000005d0
        /*01c0*/ 	.word	0x000000ff
        /*01c4*/ 	.word	0x00000058
        /*01c8*/ 	.short	0x0100
        /*01ca*/ 	.byte	0x06
	.zero		1


	//   ....[12]....
        /*01cc*/ 	.word	0x000005e0
        /*01d0*/ 	.word	0x000000ff
        /*01d4*/ 	.word	0x00000060
        /*01d8*/ 	.short	0x0100
        /*01da*/ 	.byte	0x06
	.zero		1


	//   ....[13]....
        /*01dc*/ 	.word	0x000005f0
        /*01e0*/ 	.word	0x000000ff
        /*01e4*/ 	.word	0x00000068
        /*01e8*/ 	.short	0x0100
        /*01ea*/ 	.byte	0x06
	.zero		1


	//   ....[14]....
        /*01ec*/ 	.word	0x00000740
        /*01f0*/ 	.word	0x000000ff
        /*01f4*/ 	.word	0x00000070
        /*01f8*/ 	.short	0x0100
        /*01fa*/ 	.byte	0x05
	.zero		1


	//   ....[15]....
        /*01fc*/ 	.word	0x00000c00
        /*0200*/ 	.word	0x000000ff
        /*0204*/ 	.word	0x00000028
        /*0208*/ 	.short	0x010a
        /*020a*/ 	.byte	0x06
	.zero		1


	//   ....[16]....
        /*020c*/ 	.word	0x00000d50
        /*0210*/ 	.word	0x000000ff
        /*0214*/ 	.word	0x00000028
        /*0218*/ 	.short	0x010a
        /*021a*/ 	.byte	0x09
	.zero		1


	//   ....[17]....
        /*021c*/ 	.word	0x00000f30
        /*0220*/ 	.word	0x000000ff
        /*0224*/ 	.word	0x00000028
        /*0228*/ 	.short	0x010a
        /*022a*/ 	.byte	0x24
	.zero		1


	//   ....[18]....
        /*022c*/ 	.word	0x00001280
        /*0230*/ 	.word	0x000000ff
        /*0234*/ 	.word	0x00000028
        /*0238*/ 	.short	0x010a
        /*023a*/ 	.byte	0x04
	.zero		1


	//   ....[19]....
        /*023c*/ 	.word	0x00001700
        /*0240*/ 	.word	0x000000ff
        /*0244*/ 	.word	0x00000000
        /*0248*/ 	.short	0x010a
        /*024a*/ 	.byte	0x06
	.zero		1


	//   ....[20]....
        /*024c*/ 	.word	0x00001710
        /*0250*/ 	.word	0x000000ff
        /*0254*/ 	.word	0x00000060
        /*0258*/ 	.short	0x010a
        /*025a*/ 	.byte	0x07
	.zero		1


	//   ....[21]....
        /*025c*/ 	.word	0x000018a0
        /*0260*/ 	.word	0x000000ff
        /*0264*/ 	.word	0x00000000
        /*0268*/ 	.short	0x010a
        /*026a*/ 	.byte	0x05
	.zero		1


	//   ....[22]....
        /*026c*/ 	.word	0x00001a50
        /*0270*/ 	.word	0x000000ff
        /*0274*/ 	.word	0x00000000
        /*0278*/ 	.short	0x010a
        /*027a*/ 	.byte	0x06
	.zero		1


	//   ....[23]....
        /*027c*/ 	.word	0x00001bf0
        /*0280*/ 	.word	0x00000000
        /*0284*/ 	.word	0x00000060
        /*0288*/ 	.short	0x010a
        /*028a*/ 	.byte	0xff
	.zero		1


	//   ....[24]....
        /*028c*/ 	.word	0x00001ef0
        /*0290*/ 	.word	0x00000000
        /*0294*/ 	.word	0x00000000
        /*0298*/ 	.short	0x010a
        /*029a*/ 	.byte	0xff
	.zero		1


	//   ....[25]....
        /*029c*/ 	.word	0x00001f10
        /*02a0*/ 	.word	0x00000000
        /*02a4*/ 	.word	0x00000000
        /*02a8*/ 	.short	0x010a
        /*02aa*/ 	.byte	0xff
	.zero		1


	//   ....[26]....
        /*02ac*/ 	.word	0x000020f0
        /*02b0*/ 	.word	0x00000008
        /*02b4*/ 	.word	0x00000000
        /*02b8*/ 	.short	0x010a
        /*02ba*/ 	.byte	0xff
	.zero		1


	//   ....[27]....
        /*02bc*/ 	.word	0x00002110
        /*02c0*/ 	.word	0x00000008
        /*02c4*/ 	.word	0x00000000
        /*02c8*/ 	.short	0x010a
        /*02ca*/ 	.byte	0xff
	.zero		1


	//   ....[28]....
        /*02cc*/ 	.word	0x00002200
        /*02d0*/ 	.word	0x00000008
        /*02d4*/ 	.word	0x00000000
        /*02d8*/ 	.short	0x0101
        /*02da*/ 	.byte	0xff
	.zero		1


	//   ....[29]....
        /*02dc*/ 	.word	0x000028c0
        /*02e0*/ 	.word	0x000000ff
        /*02e4*/ 	.word	0x00000050
        /*02e8*/ 	.short	0x010a
        /*02ea*/ 	.byte	0x1b
	.zero		1


	//   ....[30]....
        /*02ec*/ 	.word	0x00004250
        /*02f0*/ 	.word	0x000000ff
        /*02f4*/ 	.word	0x00000000
        /*02f8*/ 	.short	0x0101
        /*02fa*/ 	.byte	0x1b
	.zero		1


	//   ....[31]....
        /*02fc*/ 	.word	0x00004560
        /*0300*/ 	.word	0x00000005
        /*0304*/ 	.word	0x00000000
        /*0308*/ 	.short	0x0101
        /*030a*/ 	.byte	0xff
	.zero		1


	//   ....[32]....
        /*030c*/ 	.word	0x00004570
        /*0310*/ 	.word	0x00000002
        /*0314*/ 	.word	0x00000070
        /*0318*/ 	.short	0x010a
        /*031a*/ 	.byte	0xff
	.zero		1


	//   ....[33]....
        /*031c*/ 	.word	0x00004850
        /*0320*/ 	.word	0x00000000
        /*0324*/ 	.word	0x00000028
        /*0328*/ 	.short	0x010a
        /*032a*/ 	.byte	0xff
	.zero		1


	//   ....[34]....
        /*032c*/ 	.word	0x000048d0
        /*0330*/ 	.word	0x00000000
        /*0334*/ 	.word	0x00000028
        /*0338*/ 	.short	0x010a
        /*033a*/ 	.byte	0xff
	.zero		1


	//   ....[35]....
        /*033c*/ 	.word	0x00004940
        /*0340*/ 	.word	0x00000000
        /*0344*/ 	.word	0x00000060
        /*0348*/ 	.short	0x010a
        /*034a*/ 	.byte	0xff
	.zero		1


	//   ....[36]....
        /*034c*/ 	.word	0x000049c0
        /*0350*/ 	.word	0x00000000
        /*0354*/ 	.word	0x00000000
        /*0358*/ 	.short	0x010a
        /*035a*/ 	.byte	0xff
	.zero		1


	//   ....[37]....
        /*035c*/ 	.word	0x00004a20
        /*0360*/ 	.word	0x00000000
        /*0364*/ 	.word	0x00000060
        /*0368*/ 	.short	0x010a
        /*036a*/ 	.byte	0xff
	.zero		1


	//   ....[38]....
        /*036c*/ 	.word	0x00004a80
        /*0370*/ 	.word	0x00000000
        /*0374*/ 	.word	0x00000000
        /*0378*/ 	.short	0x010a
        /*037a*/ 	.byte	0xff
	.zero		1


	//   ....[39]....
        /*037c*/ 	.word	0x00004ae0
        /*0380*/ 	.word	0x00000008
        /*0384*/ 	.word	0x00000000
        /*0388*/ 	.short	0x010a
        /*038a*/ 	.byte	0xff
	.zero		1


	//   ....[40]....
        /*038c*/ 	.word	0x00004b50
        /*0390*/ 	.word	0x00000004
        /*0394*/ 	.word	0x00000050
        /*0398*/ 	.short	0x010a
        /*039a*/ 	.byte	0xff
	.zero		1


	//   ....[41]....
        /*039c*/ 	.word	0x00004ba0
        /*03a0*/ 	.word	0x00000002
        /*03a4*/ 	.word	0x00000070
        /*03a8*/ 	.short	0x010a
        /*03aa*/ 	.byte	0xff
	.zero		1


	//----- nvinfo : EIATTR_NUM_MBARRIERS
	.align		4
.L_46:
        /*03ac*/ 	.byte	0x03, 0x38
        /*03ae*/ 	.short	0x000f


	//----- nvinfo : EIATTR_EXIT_INSTR_OFFSETS
	.align		4
        /*03b0*/ 	.byte	0x04, 0x1c
        /*03b2*/ 	.short	(.L_48 - .L_47)


	//   ....[0]....
.L_47:
        /*03b4*/ 	.word	0x00001c30


	//   ....[1]....
        /*03b8*/ 	.word	0x00004810


	//----- nvinfo : EIATTR_REQNTID
	.align		4
.L_48:
        /*03bc*/ 	.byte	0x04, 0x10
        /*03be*/ 	.short	(.L_50 - .L_49)
.L_49:
        /*03c0*/ 	.word	0x000000c0
        /*03c4*/ 	.word	0x00000001
        /*03c8*/ 	.word	0x00000001


	//----- nvinfo : EIATTR_CRS_STACK_SIZE
	.align		4
.L_50:
        /*03cc*/ 	.byte	0x04, 0x1e
        /*03ce*/ 	.short	(.L_52 - .L_51)
.L_51:
        /*03d0*/ 	.word	0x00000000


	//----- nvinfo : EIATTR_CBANK_PARAM_SIZE
	.align		4
.L_52:
        /*03d4*/ 	.byte	0x03, 0x19
        /*03d6*/ 	.short	0x0268


	//----- nvinfo : EIATTR_PARAM_CBANK
	.align		4
        /*03d8*/ 	.byte	0x04, 0x0a
        /*03da*/ 	.short	(.L_54 - .L_53)
	.align		4
.L_53:
        /*03dc*/ 	.word	index@(.nv.constant0.kernel_cutlass_kernel_cudnngemm_swigludense_gemm_persistent_swigluPersistentDenseGemmKernel_object_at__TiledMMA_ThrLayoutVMNK21111000_PermutationMNK____MMAAtom_ThrID21_ShapeMNK25625616_TV_0)
        /*03e0*/ 	.short	0x0380
        /*03e2*/ 	.short	0x0268


	//----- nvinfo : EIATTR_SW_WAR
	.align		4
.L_54:
        /*03e4*/ 	.byte	0x04, 0x36
        /*03e6*/ 	.short	(.L_56 - .L_55)
.L_55:
        /*03e8*/ 	.word	0x00000008
.L_56:


//--------------------- .nv.compat                --------------------------
	.section	.nv.compat,"",@"SHT_CUDA_COMPAT_INFO"
	.align	4
        /*0000*/ 	.byte	0x02, 0x02, 0x02, 0x00, 0x02, 0x05, 0x05, 0x00, 0x02, 0x03, 0x01, 0x00, 0x02, 0x06, 0x01, 0x00


//--------------------- .nv.callgraph             --------------------------
	.section	.nv.callgraph,"",@"SHT_CUDA_CALLGRAPH"
	.align	4
	.sectionentsize	8
	.align		4
        /*0000*/ 	.word	0x00000000
	.align		4
        /*0004*/ 	.word	0xffffffff
	.align		4
        /*0008*/ 	.word	0x00000000
	.align		4
        /*000c*/ 	.word	0xfffffffe
	.align		4
        /*0010*/ 	.word	0x00000000
	.align		4
        /*0014*/ 	.word	0xfffffffd
	.align		4
        /*0018*/ 	.word	0x00000000
	.align		4
        /*001c*/ 	.word	0xfffffffc


//--------------------- .text.kernel_cutlass_kernel_cudnngemm_swigludense_gemm_persistent_swigluPersistentDenseGemmKernel_object_at__TiledMMA_ThrLayoutVMNK21111000_PermutationMNK____MMAAtom_ThrID21_ShapeMNK25625616_TV_0 --------------------------
	.section	.text.kernel_cutlass_kernel_cudnngemm_swigludense_gemm_persistent_swigluPersistentDenseGemmKernel_object_at__TiledMMA_ThrLayoutVMNK21111000_PermutationMNK____MMAAtom_ThrID21_ShapeMNK25625616_TV_0,"ax",@progbits
	.align	128
        .global         kernel_cutlass_kernel_cudnngemm_swigludense_gemm_persistent_swigluPersistentDenseGemmKernel_object_at__TiledMMA_ThrLayoutVMNK21111000_PermutationMNK____MMAAtom_ThrID21_ShapeMNK25625616_TV_0
        .type           kernel_cutlass_kernel_cudnngemm_swigludense_gemm_persistent_swigluPersistentDenseGemmKernel_object_at__TiledMMA_ThrLayoutVMNK21111000_PermutationMNK____MMAAtom_ThrID21_ShapeMNK25625616_TV_0,@function
        .size           kernel_cutlass_kernel_cudnngemm_swigludense_gemm_persistent_swigluPersistentDenseGemmKernel_object_at__TiledMMA_ThrLayoutVMNK21111000_PermutationMNK____MMAAtom_ThrID21_ShapeMNK25625616_TV_0,(.L_x_71 - kernel_cutlass_kernel_cudnngemm_swigludense_gemm_persistent_swigluPersistentDenseGemmKernel_object_at__TiledMMA_ThrLayoutVMNK21111000_PermutationMNK____MMAAtom_ThrID21_ShapeMNK25625616_TV_0)
        .other          kernel_cutlass_kernel_cudnngemm_swigludense_gemm_persistent_swigluPersistentDenseGemmKernel_object_at__TiledMMA_ThrLayoutVMNK21111000_PermutationMNK____MMAAtom_ThrID21_ShapeMNK25625616_TV_0,@"STO_CUDA_ENTRY STV_DEFAULT"
kernel_cutlass_kernel_cudnngemm_swigludense_gemm_persistent_swigluPersistentDenseGemmKernel_object_at__TiledMMA_ThrLayoutVMNK21111000_PermutationMNK____MMAAtom_ThrID21_ShapeMNK25625616_TV_0:
.text.kernel_cutlass_kernel_cudnngemm_swigludense_gemm_persistent_swigluPersistentDenseGemmKernel_object_at__TiledMMA_ThrLayoutVMNK21111000_PermutationMNK____MMAAtom_ThrID21_ShapeMNK25625616_TV_0:
[----:B------:R-:W1:Y:S01]  /*0000*/  LDC R1, c[0x0][0x37c] ;  /* 0x0000df00ff017b82 */ /* 0x000e620000000800 */
[----:B------:R-:W2:Y:S07]  /*0010*/  S2R R4, SR_TID.X ;  /* 0x0000000000047919 */ /* 0x000eae0000002100 */
[----:B------:R-:W3:Y:S01]  /*0020*/  S2UR UR26, SR_CgaCtaId ;  /* 0x00000000001a79c3 */ /* 0x000ee20000008800 */
[----:B------:R-:W4:Y:S01]  /*0030*/  LDCU UR5, c[0x0][0x36c] ;  /* 0x00006d80ff0577ac */ /* 0x000f220008000800 */
[----:B------:R-:W5:Y:S06]  /*0040*/  LDCU.U8 UR8, c[0x0][0x382] ;  /* 0x00007040ff0877ac */ /* 0x000f6c0008000000 */
[----:B------:R-:W2:Y:S01]  /*0050*/  S2UR UR22, SR_CTAID.X ;  /* 0x00000000001679c3 */ /* 0x000ea20000002500 */
[----:B------:R-:W2:Y:S01]  /*0060*/  LDCU.U8 UR7, c[0x0][0x381] ;  /* 0x00007020ff0777ac */ /* 0x000ea20008000000 */
[----:B----4-:R-:W-:-:S02]  /*0070*/  UISETP.EQ.U32.AND UP2, UPT, UR5, 0x1, UPT ;  /* 0x000000010500788c */ /* 0x010fc4000bf42070 */
[----:B-----5:R-:W-:Y:S02]  /*0080*/  ULOP3.LUT UR8, UR8, 0x1, URZ, 0xc0, !UPT ;  /* 0x0000000108087892 */ /* 0x020fe4000f8ec0ff */
[----:B---3--:R-:W-:Y:S02]  /*0090*/  ULEA.HI UR6, UR26, UR26, URZ, 0x1 ;  /* 0x0000001a1a067291 */ /* 0x008fe4000f8f08ff */
[----:B--2---:R-:W-:Y:S02]  /*00a0*/  ULOP3.LUT UR7, UR7, 0x1, URZ, 0xc0, !UPT ;  /* 0x0000000107077892 */ /* 0x004fe4000f8ec0ff */
[----:B------:R-:W-:Y:S01]  /*00b0*/  USHF.R.S32.HI UR4, URZ, 0x1, UR6 ;  /* 0x00000001ff047899 */ /* 0x000fe20008011406 */
[----:B------:R-:W-:Y:S01]  /*00c0*/  SHF.R.U32.HI R0, RZ, 0x5, R4 ;  /* 0x00000005ff007819 */ /* 0x000fe20000011604 */
[----:B------:R-:W-:Y:S02]  /*00d0*/  ULOP3.LUT UR13, UR6, 0xfffffffe, URZ, 0xc0, !UPT ;  /* 0xfffffffe060d7892 */ /* 0x000fe4000f8ec0ff */
[----:B------:R-:W-:Y:S01]  /*00e0*/  ULEA.HI UR5, UR6, UR4, URZ, 0x1 ;  /* 0x0000000406057291 */ /* 0x000fe2000f8f08ff */
[----:B------:R-:W-:Y:S01]  /*00f0*/  R2UR UR23, R0 ;  /* 0x00000000001772ca */ /* 0x000fe200000e0000 */
[----:B------:R-:W-:-:S02]  /*0100*/  ULOP3.LUT UR22, UR22, 0x1, URZ, 0xc0, !UPT ;  /* 0x0000000116167892 */ /* 0x000fc4000f8ec0ff */
[----:B------:R-:W-:Y:S02]  /*0110*/  ULOP3.LUT UR5, UR5, 0xfffffffe, URZ, 0xc0, !UPT ;  /* 0xfffffffe05057892 */ /* 0x000fe4000f8ec0ff */
[----:B------:R-:W-:Y:S02]  /*0120*/  UISETP.NE.U32.AND UP6, UPT, UR8, 0x1, UPT ;  /* 0x000000010800788c */ /* 0x000fe4000bfc5070 */
[----:B------:R-:W-:Y:S02]  /*0130*/  UIADD3 UR29, UPT, UPT, UR4, -UR5, URZ ;  /* 0x80000005041d7290 */ /* 0x000fe4000fffe0ff */
[----:B------:R-:W-:Y:S02]  /*0140*/  UISETP.NE.U32.AND UP5, UPT, UR7, 0x1, UPT ;  /* 0x000000010700788c */ /* 0x000fe4000bfa5070 */
[----:B------:R-:W-:Y:S02]  /*0150*/  UIADD3 UR13, UPT, UPT, -UR13, UR26, URZ ;  /* 0x0000001a0d0d7290 */ /* 0x000fe4000fffe1ff */
[----:B------:R-:W-:-:S02]  /*0160*/  UISETP.NE.AND UP4, UPT, UR23, 0x5, UPT ;  /* 0x000000051700788c */ /* 0x000fc4000bf85270 */
[----:B------:R-:W-:Y:S02]  /*0170*/  UISETP.NE.AND UP3, UPT, UR23, URZ, UPT ;  /* 0x000000ff1700728c */ /* 0x000fe4000bf65270 */
[----:B------:R-:W-:-:S05]  /*0180*/  UIADD3 UR14, UPT, UPT, UR29, UR29, URZ ;  /* 0x0000001d1d0e7290 */ /* 0x000fca000fffe0ff */
[----:B-1----:R-:W-:Y:S07]  /*0190*/  BRA.U UP4, `(.L_x_0) ;  /* 0x0000000104387547 */ /* 0x002fee000b800000 */
[----:B------:R-:W1:Y:S02]  /*01a0*/  LDCU.64 UR6, c[0x0][0x348] ;  /* 0x00006900ff0677ac */ /* 0x000e640008000a00 */
[----:B-1----:R-:W-:Y:S02]  /*01b0*/  UIADD3 UR16, UP1, UPT, UR6, 0x40, URZ ;  /* 0x0000004006107890 */ /* 0x002fe4000ff3e0ff */
[----:B------:R-:W-:Y:S02]  /*01c0*/  UIADD3 UR10, UP0, UPT, UR6, 0xc0, URZ ;  /* 0x000000c0060a7890 */ /* 0x000fe4000ff1e0ff */
[----:B------:R-:W-:Y:S02]  /*01d0*/  UIADD3.X UR17, UPT, UPT, URZ, UR7, URZ, UP1, !UPT ;  /* 0x00000007ff117290 */ /* 0x000fe40008ffe4ff */
[----:B------:R-:W-:Y:S02]  /*01e0*/  UIADD3 UR8, UP1, UPT, UR6, 0x140, URZ ;  /* 0x0000014006087890 */ /* 0x000fe4000ff3e0ff */
[----:B------:R-:W-:-:S02]  /*01f0*/  UIADD3.X UR11, UPT, UPT, URZ, UR7, URZ, UP0, !UPT ;  /* 0x00000007ff0b7290 */ /* 0x000fc400087fe4ff */
[----:B------:R-:W-:Y:S02]  /*0200*/  UIADD3 UR6, UP0, UPT, UR6, 0x1c0, URZ ;  /* 0x000001c006067890 */ /* 0x000fe4000ff1e0ff */
[----:B------:R-:W-:Y:S01]  /*0210*/  UIADD3.X UR9, UPT, UPT, URZ, UR7, URZ, UP1, !UPT ;  /* 0x00000007ff097290 */ /* 0x000fe20008ffe4ff */
[----:B------:R1:W-:Y:S01]  /*0220*/  UTMACCTL.PF [UR16] ;  /* 0x00000000100079b9 */ /* 0x0003e20008040000 */
[----:B------:R-:W-:-:S03]  /*0230*/  UIADD3.X UR7, UPT, UPT, URZ, UR7, URZ, UP0, !UPT ;  /* 0x00000007ff077290 */ /* 0x000fc600087fe4ff */
[----:B------:R1:W-:Y:S04]  /*0240*/  UTMACCTL.PF [UR10] ;  /* 0x000000000a0079b9 */ /* 0x0003e80008040000 */
[----:B------:R1:W-:Y:S02]  /*0250*/  UTMACCTL.PF [UR8] ;  /* 0x00000000080079b9 */ /* 0x0003e40008040000 */
[----:B------:R1:W-:Y:S02]  /*0260*/  UTMACCTL.PF [UR6] ;  /* 0x00000000060079b9 */ /* 0x0003e40008040000 */
[----:B-1----:R-:W-:Y:S01]  /*0270*/  NOP ;  /* 0x0000000000007918 */ /* 0x002fe20000000000 */
.L_x_0:
[----:B------:R-:W-:Y:S05]  /*0280*/  BRA.U UP3, `(.L_x_1) ;  /* 0x0000000103587547 */ /* 0x000fea000b800000 */
[----:B------:R-:W-:Y:S01]  /*0290*/  UMOV UR6, 0x400 ;  /* 0x0000040000067882 */ /* 0x000fe20000000000 */
[----:B------:R-:W-:Y:S01]  /*02a0*/  UMOV UR8, 0x1 ;  /* 0x0000000100087882 */ /* 0x000fe20000000000 */
[----:B------:R-:W-:Y:S02]  /*02b0*/  ULEA UR6, UR26, UR6, 0x18 ;  /* 0x000000061a067291 */ /* 0x000fe4000f8ec0ff */
[----:B------:R-:W-:-:S04]  /*02c0*/  UIADD3 UR8, UPT, UPT, -UR8, 0x100000, URZ ;  /* 0x0010000008087890 */ /* 0x000fc8000fffe1ff */
[----:B------:R-:W-:Y:S02]  /*02d0*/  USHF.L.U32 UR9, UR8, 0xb, URZ ;  /* 0x0000000b08097899 */ /* 0x000fe400080006ff */
[----:B------:R-:W-:Y:S01]  /*02e0*/  USHF.L.U32 UR8, UR8, 0x1, URZ ;  /* 0x0000000108087899 */ /* 0x000fe200080006ff */
[----:B------:R-:W-:Y:S02]  /*02f0*/  UMOV UR5, 0x2 ;  /* 0x0000000200057882 */ /* 0x000fe40000000000 */
[----:B------:R-:W-:-:S04]  /*0300*/  UIADD3 UR10, UPT, UPT, -UR5, 0x100000, URZ ;  /* 0x00100000050a7890 */ /* 0x000fc8000fffe1ff */
[----:B------:R-:W-:Y:S02]  /*0310*/  USHF.L.U32 UR11, UR10, 0xb, URZ ;  /* 0x0000000b0a0b7899 */ /* 0x000fe400080006ff */
[----:B------:R-:W-:Y:S01]  /*0320*/  USHF.L.U32 UR10, UR10, 0x1, URZ ;  /* 0x000000010a0a7899 */ /* 0x000fe200080006ff */
[----:B------:R-:W1:Y:S02]  /*0330*/  FENCE.VIEW.ASYNC.S ;  /* 0x00000000000073c6 */ /* 0x000e640000000000 */
[----:B-1----:R1:W2:Y:S01]  /*0340*/  SYNCS.EXCH.64 URZ, [UR6], UR8 ;  /* 0x0000000806ff75b2 */ /* 0x0022a20008000100 */
[----:B------:R1:W3:Y:S01]  /*0350*/  SYNCS.EXCH.64 URZ, [UR6+0x8], UR8 ;  /* 0x0000080806ff75b2 */ /* 0x0002e20008000100 */
[----:B------:R1:W4:Y:S01]  /*0360*/  SYNCS.EXCH.64 URZ, [UR6+0x10], UR8 ;  /* 0x0000100806ff75b2 */ /* 0x0003220008000100 */
[----:B------:R1:W5:Y:S01]  /*0370*/  SYNCS.EXCH.64 URZ, [UR6+0x18], UR8 ;  /* 0x0000180806ff75b2 */ /* 0x0003620008000100 */
[----:B------:R1:W1:Y:S05]  /*0380*/  SYNCS.EXCH.64 URZ, [UR6+0x20], UR8 ;  /* 0x0000200806ff75b2 */ /* 0x00026a0008000100 */
[----:B------:R1:W1:Y:S01]  /*0390*/  SYNCS.EXCH.64 URZ, [UR6+0x28], UR10 ;  /* 0x0000280a06ff75b2 */ /* 0x0002620008000100 */
[----:B------:R1:W1:Y:S01]  /*03a0*/  SYNCS.EXCH.64 URZ, [UR6+0x30], UR10 ;  /* 0x0000300a06ff75b2 */ /* 0x0002620008000100 */
[----:B------:R1:W1:Y:S01]  /*03b0*/  SYNCS.EXCH.64 URZ, [UR6+0x38], UR10 ;  /* 0x0000380a06ff75b2 */ /* 0x0002620008000100 */
[----:B------:R1:W1:Y:S01]  /*03c0*/  SYNCS.EXCH.64 URZ, [UR6+0x40], UR10 ;  /* 0x0000400a06ff75b2 */ /* 0x0002620008000100 */
[----:B------:R1:W1:Y:S01]  /*03d0*/  SYNCS.EXCH.64 URZ, [UR6+0x48], UR10 ;  /* 0x0000480a06ff75b2 */ /* 0x0002620008000100 */
[----:B------:R-:W-:Y:S01]  /*03e0*/  NOP ;  /* 0x0000000000007918 */ /* 0x000fe20000000000 */
.L_x_1:
[----:B------:R-:W-:Y:S01]  /*03f0*/  NOP ;  /* 0x0000000000007918 */ /* 0x000fe20000000000 */
[----:B------:R-:W-:Y:S05]  /*0400*/  BRA.U !UP2, `(.L_x_2) ;  /* 0x000000010a087547 */ /* 0x000fea000b800000 */
[----:B-12345:R-:W-:Y:S01]  /*0410*/  UCGABAR_ARV ;  /* 0x00000000000079c7 */ /* 0x03efe20008000000 */
[----:B------:R-:W-:Y:S05]  /*0420*/  BRA `(.L_x_3) ;  /* 0x0000000000047947 */ /* 0x000fea0003800000 */
.L_x_2:
[----:B-12345:R-:W-:Y:S01]  /*0430*/  NOP ;  /* 0x0000000000007918 */ /* 0x03efe20000000000 */
.L_x_3:
[----:B------:R-:W-:Y:S05]  /*0440*/  BRA.U !UP2, `(.L_x_4) ;  /* 0x000000010a0c7547 */ /* 0x000fea000b800000 */
[----:B------:R-:W-:Y:S01]  /*0450*/  UCGABAR_WAIT ;  /* 0x0000000000007dc7 */ /* 0x000fe20008000000 */
[----:B------:R-:W-:Y:S01]  /*0460*/  CCTL.IVALL ;  /* 0x00000000ff00798f */ /* 0x000fe20002000000 */
[----:B------:R-:W-:Y:S05]  /*0470*/  BRA `(.L_x_5) ;  /* 0x0000000000047947 */ /* 0x000fea0003800000 */
.L_x_4:
[----:B------:R-:W-:Y:S06]  /*0480*/  BAR.SYNC.DEFER_BLOCKING 0x0 ;  /* 0x0000000000007b1d */ /* 0x000fec0000010000 */
.L_x_5:
[----:B------:R-:W-:Y:S01]  /*0490*/  UIADD3 UR5, UPT, UPT, UR4, UR4, URZ ;  /* 0x0000000404057290 */ /* 0x000fe2000fffe0ff */
[----:B------:R-:W-:Y:S01]  /*04a0*/  UMOV UR24, 0x3 ;  /* 0x0000000300187882 */ /* 0x000fe20000000000 */
[----:B------:R-:W-:Y:S02]  /*04b0*/  UIADD3 UR12, UPT, UPT, UR4, -0x1, URZ ;  /* 0xffffffff040c7890 */ /* 0x000fe4000fffe0ff */
[----:B------:R-:W-:Y:S02]  /*04c0*/  UISETP.NE.AND UP0, UPT, UR26, UR5, UPT ;  /* 0x000000051a00728c */ /* 0x000fe4000bf05270 */
[----:B------:R-:W-:Y:S02]  /*04d0*/  USHF.L.U32 UR24, UR24, UR14, URZ ;  /* 0x0000000e18187299 */ /* 0x000fe400080006ff */
[----:B------:R-:W-:-:S11]  /*04e0*/  UISETP.LT.AND UP0, UPT, UR26, URZ, UP0 ;  /* 0x000000ff1a00728c */ /* 0x000fd60008701270 */
[----:B------:R-:W-:Y:S01]  /*04f0*/  @!UP0 UIADD3 UR12, UPT, UPT, UR4, URZ, URZ ;  /* 0x000000ff040c8290 */ /* 0x000fe2000fffe0ff */
[----:B------:R-:W-:Y:S11]  /*0500*/  BRA.U UP3, `(.L_x_6) ;  /* 0x0000000103407547 */ /* 0x000ff6000b800000 */
[----:B------:R-:W-:Y:S01]  /*0510*/  UMOV UR6, 0x400 ;  /* 0x0000040000067882 */ /* 0x000fe20000000000 */
[----:B------:R-:W-:Y:S01]  /*0520*/  UMOV UR5, 0x1 ;  /* 0x0000000100057882 */ /* 0x000fe20000000000 */
[----:B------:R-:W-:Y:S01]  /*0530*/  UMOV UR4, 0x8 ;  /* 0x0000000800047882 */ /* 0x000fe20000000000 */
[----:B------:R-:W-:Y:S02]  /*0540*/  ULEA UR6, UR26, UR6, 0x18 ;  /* 0x000000061a067291 */ /* 0x000fe4000f8ec0ff */
[----:B------:R-:W-:-:S04]  /*0550*/  UIADD3 UR8, UPT, UPT, -UR5, 0x100000, URZ ;  /* 0x0010000005087890 */ /* 0x000fc8000fffe1ff */
[----:B------:R-:W-:Y:S02]  /*0560*/  USHF.L.U32 UR9, UR8, 0xb, URZ ;  /* 0x0000000b08097899 */ /* 0x000fe400080006ff */
[----:B------:R-:W-:Y:S02]  /*0570*/  USHF.L.U32 UR8, UR8, 0x1, URZ ;  /* 0x0000000108087899 */ /* 0x000fe400080006ff */
[----:B------:R-:W-:-:S04]  /*0580*/  UIADD3 UR4, UPT, UPT, -UR4, 0x100000, URZ ;  /* 0x0010000004047890 */ /* 0x000fc8000fffe1ff */
[----:B------:R-:W-:Y:S02]  /*0590*/  USHF.L.U32 UR5, UR4, 0xb, URZ ;  /* 0x0000000b04057899 */ /* 0x000fe400080006ff */
[----:B------:R-:W-:Y:S01]  /*05a0*/  USHF.L.U32 UR4, UR4, 0x1, URZ ;  /* 0x0000000104047899 */ /* 0x000fe200080006ff */
[----:B------:R-:W1:Y:S03]  /*05b0*/  FENCE.VIEW.ASYNC.S ;  /* 0x00000000000073c6 */ /* 0x000e660000000000 */
[----:B-1----:R1:W2:Y:S01]  /*05c0*/  SYNCS.EXCH.64 URZ, [UR6+0x50], UR8 ;  /* 0x0000500806ff75b2 */ /* 0x0022a20008000100 */
[----:B------:R1:W3:Y:S07]  /*05d0*/  SYNCS.EXCH.64 URZ, [UR6+0x58], UR8 ;  /* 0x0000580806ff75b2 */ /* 0x0002ee0008000100 */
[----:B------:R1:W4:Y:S01]  /*05e0*/  SYNCS.EXCH.64 URZ, [UR6+0x60], UR4 ;  /* 0x0000600406ff75b2 */ /* 0x0003220008000100 */
[----:B------:R1:W5:Y:S01]  /*05f0*/  SYNCS.EXCH.64 URZ, [UR6+0x68], UR4 ;  /* 0x0000680406ff75b2 */ /* 0x0003620008000100 */
[----:B------:R-:W-:Y:S01]  /*0600*/  NOP ;  /* 0x0000000000007918 */ /* 0x000fe20000000000 */
.L_x_6:
[----:B------:R-:W-:Y:S01]  /*0610*/  NOP ;  /* 0x0000000000007918 */ /* 0x000fe20000000000 */
[----:B------:R-:W-:Y:S05]  /*0620*/  BRA.U !UP2, `(.L_x_7) ;  /* 0x000000010a087547 */ /* 0x000fea000b800000 */
[----:B--2345:R-:W-:Y:S01]  /*0630*/  UCGABAR_ARV ;  /* 0x00000000000079c7 */ /* 0x03cfe20008000000 */
[----:B------:R-:W-:Y:S05]  /*0640*/  BRA `(.L_x_8) ;  /* 0x0000000000047947 */ /* 0x000fea0003800000 */
.L_x_7:
[----:B--2345:R-:W-:Y:S01]  /*0650*/  NOP ;  /* 0x0000000000007918 */ /* 0x03cfe20000000000 */
.L_x_8:
[----:B------:R-:W-:Y:S05]  /*0660*/  BRA.U !UP2, `(.L_x_9) ;  /* 0x000000010a0c7547 */ /* 0x000fea000b800000 */
[----:B------:R-:W-:Y:S01]  /*0670*/  UCGABAR_WAIT ;  /* 0x0000000000007dc7 */ /* 0x000fe20008000000 */
[----:B------:R-:W-:Y:S01]  /*0680*/  CCTL.IVALL ;  /* 0x00000000ff00798f */ /* 0x000fe20002000000 */
[----:B------:R-:W-:Y:S05]  /*0690*/  BRA `(.L_x_10) ;  /* 0x0000000000047947 */ /* 0x000fea0003800000 */
.L_x_9:
[----:B------:R-:W-:Y:S06]  /*06a0*/  BAR.SYNC.DEFER_BLOCKING 0x0 ;  /* 0x0000000000007b1d */ /* 0x000fec0000010000 */
.L_x_10:
[----:B------:R-:W-:Y:S05]  /*06b0*/  BRA.U UP4, `(.L_x_11) ;  /* 0x0000000104287547 */ /* 0x000fea000b800000 */
[----:B-1----:R-:W-:Y:S01]  /*06c0*/  UMOV UR5, 0x400 ;  /* 0x0000040000057882 */ /* 0x002fe20000000000 */
[----:B------:R-:W-:Y:S01]  /*06d0*/  UMOV UR4, 0x20 ;  /* 0x0000002000047882 */ /* 0x000fe20000000000 */
[----:B------:R-:W-:Y:S02]  /*06e0*/  ULEA UR5, UR26, UR5, 0x18 ;  /* 0x000000051a057291 */ /* 0x000fe4000f8ec0ff */
[----:B------:R-:W-:-:S04]  /*06f0*/  UIADD3 UR6, UPT, UPT, -UR4, 0x100000, URZ ;  /* 0x0010000004067890 */ /* 0x000fc8000fffe1ff */
[----:B------:R-:W-:Y:S02]  /*0700*/  USHF.L.U32 UR7, UR6, 0xb, URZ ;  /* 0x0000000b06077899 */ /* 0x000fe400080006ff */
[----:B------:R-:W-:Y:S01]  /*0710*/  USHF.L.U32 UR6, UR6, 0x1, URZ ;  /* 0x0000000106067899 */ /* 0x000fe200080006ff */
[----:B------:R-:W-:Y:S01]  /*0720*/  ELECT P0, URZ, PT ;  /* 0x0000000000ff782f */ /* 0x000fe20003800000 */
[----:B------:R-:W1:Y:S10]  /*0730*/  FENCE.VIEW.ASYNC.S ;  /* 0x00000000000073c6 */ /* 0x000e740000000000 */
[----:B-1----:R2:W3:Y:S02]  /*0740*/  SYNCS.EXCH.64 URZ, [UR5+0x70], UR6 ;  /* 0x0000700605ff75b2 */ /* 0x0024e40008000100 */
[----:B--2---:R-:W-:Y:S01]  /*0750*/  NOP ;  /* 0x0000000000007918 */ /* 0x004fe20000000000 */
.L_x_11:
[----:B------:R-:W-:Y:S01]  /*0760*/  NOP ;  /* 0x0000000000007918 */ /* 0x000fe20000000000 */
[----:B------:R-:W-:Y:S05]  /*0770*/  BRA.U !UP2, `(.L_x_12) ;  /* 0x000000010a087547 */ /* 0x000fea000b800000 */
[----:B---3--:R-:W-:Y:S01]  /*0780*/  UCGABAR_ARV ;  /* 0x00000000000079c7 */ /* 0x008fe20008000000 */
[----:B------:R-:W-:Y:S05]  /*0790*/  BRA `(.L_x_13) ;  /* 0x0000000000047947 */ /* 0x000fea0003800000 */
.L_x_12:
[----:B---3--:R-:W-:Y:S01]  /*07a0*/  NOP ;  /* 0x0000000000007918 */ /* 0x008fe20000000000 */
.L_x_13:
[----:B------:R-:W-:Y:S01]  /*07b0*/  USHF.L.U32 UR21, UR22, 0x7, URZ ;  /* 0x0000000716157899 */ /* 0x000fe200080006ff */
[----:B------:R-:W-:Y:S05]  /*07c0*/  BRA.U !UP2, `(.L_x_14) ;  /* 0x000000010a0c7547 */ /* 0x000fea000b800000 */
[----:B------:R-:W-:Y:S01]  /*07d0*/  UCGABAR_WAIT ;  /* 0x0000000000007dc7 */ /* 0x000fe20008000000 */
[----:B------:R-:W-:Y:S01]  /*07e0*/  CCTL.IVALL ;  /* 0x00000000ff00798f */ /* 0x000fe20002000000 */
[----:B------:R-:W-:Y:S05]  /*07f0*/  BRA `(.L_x_15) ;  /* 0x0000000000047947 */ /* 0x000fea0003800000 */
.L_x_14:
[----:B------:R-:W-:Y:S06]  /*0800*/  BAR.SYNC.DEFER_BLOCKING 0x0 ;  /* 0x0000000000007b1d */ /* 0x000fec0000010000 */
.L_x_15:
[----:B------:R-:W-:Y:S01]  /*0810*/  UMOV UR25, 0x5 ;  /* 0x0000000500197882 */ /* 0x000fe20000000000 */
[----:B------:R-:W2:Y:S01]  /*0820*/  LDCU.U8 UR20, c[0x0][0x5c8] ;  /* 0x0000b900ff1477ac */ /* 0x000ea20008000000 */
[----:B------:R-:W3:Y:S01]  /*0830*/  LDCU.U8 UR19, c[0x0][0x5c9] ;  /* 0x0000b920ff1377ac */ /* 0x000ee20008000000 */
[----:B------:R-:W4:Y:S01]  /*0840*/  LDCU.U8 UR18, c[0x0][0x5d4] ;  /* 0x0000ba80ff1277ac */ /* 0x000f220008000000 */
[----:B------:R-:W5:Y:S01]  /*0850*/  LDCU.U8 UR17, c[0x0][0x5d5] ;  /* 0x0000baa0ff1177ac */ /* 0x000f620008000000 */
[----:B------:R-:W1:Y:S01]  /*0860*/  LDCU.U8 UR16, c[0x0][0x5e0] ;  /* 0x0000bc00ff1077ac */ /* 0x000e620008000000 */
[----:B------:R-:W1:Y:S01]  /*0870*/  LDCU.U8 UR15, c[0x0][0x5e1] ;  /* 0x0000bc20ff0f77ac */ /* 0x000e620008000000 */
[----:B------:R-:W-:Y:S01]  /*0880*/  USHF.L.U32 UR25, UR25, UR13, URZ ;  /* 0x0000000d19197299 */ /* 0x000fe200080006ff */
[----:B------:R-:W-:Y:S05]  /*0890*/  BRA.U UP4, `(.L_x_16) ;  /* 0x0000000904907547 */ /* 0x000fea000b800000 */
[----:B------:R-:W5:Y:S01]  /*08a0*/  S2UR UR33, SR_CTAID.Z ;  /* 0x00000000002179c3 */ /* 0x000f620000002700 */
[----:B------:R-:W-:Y:S01]  /*08b0*/  UMOV UR32, 0x1 ;  /* 0x0000000100207882 */ /* 0x000fe20000000000 */
[----:B------:R-:W-:Y:S01]  /*08c0*/  UMOV UR31, URZ ;  /* 0x000000ff001f7c82 */ /* 0x000fe20008000000 */
[----:B-----5:R-:W-:-:S09]  /*08d0*/  UISETP.GT.U32.AND UP0, UPT, UR33, 0x7f, UPT ;  /* 0x0000007f2100788c */ /* 0x020fd2000bf04070 */
[----:B------:R-:W-:Y:S05]  /*08e0*/  BRA.U UP0, `(.L_x_17) ;  /* 0x0000000900087547 */ /* 0x000fea000b800000 */
[----:B-1----:R-:W1:Y:S01]  /*08f0*/  LDCU.64 UR4, c[0x0][0x5c0] ;  /* 0x0000b800ff0477ac */ /* 0x002e620008000a00 */
[----:B------:R-:W5:Y:S01]  /*0900*/  S2UR UR30, SR_CTAID.Y ;  /* 0x00000000001e79c3 */ /* 0x000f620000002600 */
[----:B------:R-:W4:Y:S01]  /*0910*/  LDCU UR8, c[0x0][0x5d0] ;  /* 0x0000ba00ff0877ac */ /* 0x000f220008000800 */
[----:B------:R-:W-:Y:S01]  /*0920*/  ULEA UR28, UR29, UR21, 0x6 ;  /* 0x000000151d1c7291 */ /* 0x000fe2000f8e30ff */
[----:B------:R-:W3:Y:S01]  /*0930*/  LDCU.64 UR34, c[0x0][0x348] ;  /* 0x00006900ff2277ac */ /* 0x000ee20008000a00 */
[----:B------:R-:W-:Y:S01]  /*0940*/  UMOV UR31, URZ ;  /* 0x000000ff001f7c82 */ /* 0x000fe20008000000 */
[----:B------:R-:W-:Y:S01]  /*0950*/  UMOV UR32, 0x1 ;  /* 0x0000000100207882 */ /* 0x000fe20000000000 */
[----:B-1----:R-:W-:-:S04]  /*0960*/  UIMAD.WIDE.U32 UR6, UR33, UR5, URZ ;  /* 0x00000005210672a5 */ /* 0x002fc8000f8e00ff */
[----:B------:R-:W-:Y:S02]  /*0970*/  UIADD3 UR5, UPT, UPT, UR33, -UR7, URZ ;  /* 0x8000000721057290 */ /* 0x000fe4000fffe0ff */
[----:B-----5:R-:W-:Y:S02]  /*0980*/  USHF.L.U32 UR30, UR30, 0x8, URZ ;  /* 0x000000081e1e7899 */ /* 0x020fe400080006ff */
[----:B--2---:R-:W-:Y:S02]  /*0990*/  USHF.R.U32.HI UR5, URZ, UR20, UR5 ;  /* 0x00000014ff057299 */ /* 0x004fe40008011605 */
[----:B------:R-:W-:Y:S02]  /*09a0*/  ULOP3.LUT UR30, UR30, 0x100, URZ, 0xc0, !UPT ;  /* 0x000001001e1e7892 */ /* 0x000fe4000f8ec0ff */
[----:B------:R-:W-:-:S04]  /*09b0*/  UIADD3 UR5, UPT, UPT, UR7, UR5, URZ ;  /* 0x0000000507057290 */ /* 0x000fc8000fffe0ff */
[----:B---3--:R-:W-:-:S04]  /*09c0*/  USHF.R.U32.HI UR6, URZ, UR19, UR5 ;  /* 0x00000013ff067299 */ /* 0x008fc80008011605 */
[----:B------:R-:W-:-:S04]  /*09d0*/  UIADD3 UR6, UPT, UPT, -UR6, URZ, URZ ;  /* 0x000000ff06067290 */ /* 0x000fc8000fffe1ff */
[----:B------:R-:W-:Y:S01]  /*09e0*/  UIMAD UR6, UR6, UR4, UR33 ;  /* 0x00000004060672a4 */ /* 0x000fe2000f8e0221 */
[----:B------:R-:W1:Y:S03]  /*09f0*/  LDCU.64 UR4, c[0x0][0x5d8] ;  /* 0x0000bb00ff0477ac */ /* 0x000e660008000a00 */
[----:B----4-:R-:W-:-:S04]  /*0a00*/  UIMAD.WIDE.U32 UR8, UR6, UR8, URZ ;  /* 0x00000008060872a5 */ /* 0x010fc8000f8e00ff */
[----:B------:R-:W-:-:S04]  /*0a10*/  UIADD3 UR7, UPT, UPT, UR6, -UR9, URZ ;  /* 0x8000000906077290 */ /* 0x000fc8000fffe0ff */
[----:B------:R-:W-:-:S04]  /*0a20*/  USHF.R.U32.HI UR7, URZ, UR18, UR7 ;  /* 0x00000012ff077299 */ /* 0x000fc80008011607 */
[----:B------:R-:W-:-:S04]  /*0a30*/  UIADD3 UR7, UPT, UPT, UR9, UR7, URZ ;  /* 0x0000000709077290 */ /* 0x000fc8000fffe0ff */
[----:B------:R-:W-:-:S04]  /*0a40*/  USHF.R.U32.HI UR8, URZ, UR17, UR7 ;  /* 0x00000011ff087299 */ /* 0x000fc80008011607 */
[----:B-1----:R-:W-:-:S07]  /*0a50*/  UIMAD.WIDE.U32 UR10, UR8, UR5, URZ ;  /* 0x00000005080a72a5 */ /* 0x002fce000f8e00ff */
[----:B------:R-:W-:Y:S02]  /*0a60*/  UMOV UR5, UR11 ;  /* 0x0000000b00057c82 */ /* 0x000fe40008000000 */
[----:B------:R-:W-:Y:S02]  /*0a70*/  UIADD3 UR7, UPT, UPT, UR8, -UR5, URZ ;  /* 0x8000000508077290 */ /* 0x000fe4000fffe0ff */
[----:B------:R-:W1:Y:S01]  /*0a80*/  LDCU UR10, c[0x0][0x374] ;  /* 0x00006e80ff0a77ac */ /* 0x000e620008000800 */
[----:B------:R-:W1:Y:S01]  /*0a90*/  LDCU UR9, c[0x0][0x370] ;  /* 0x00006e00ff0977ac */ /* 0x000e620008000800 */
[----:B------:R-:W2:Y:S01]  /*0aa0*/  LDCU UR27, c[0x0][0x378] ;  /* 0x00006f00ff1b77ac */ /* 0x000ea20008000800 */
[----:B------:R-:W-:-:S04]  /*0ab0*/  USHF.R.U32.HI UR7, URZ, UR16, UR7 ;  /* 0x00000010ff077299 */ /* 0x000fc80008011607 */
[----:B------:R-:W-:Y:S01]  /*0ac0*/  UIADD3 UR7, UPT, UPT, UR5, UR7, URZ ;  /* 0x0000000705077290 */ /* 0x000fe2000fffe0ff */
[----:B------:R-:W3:Y:S03]  /*0ad0*/  LDCU UR5, c[0x0][0x5cc] ;  /* 0x0000b980ff0577ac */ /* 0x000ee60008000800 */
[----:B------:R-:W-:Y:S02]  /*0ae0*/  USHF.R.U32.HI UR7, URZ, UR15, UR7 ;  /* 0x0000000fff077299 */ /* 0x000fe40008011607 */
[----:B-1----:R-:W-:Y:S02]  /*0af0*/  UIMAD UR9, UR10, UR9, URZ ;  /* 0x000000090a0972a4 */ /* 0x002fe4000f8e02ff */
[----:B------:R-:W-:Y:S02]  /*0b00*/  UIADD3 UR7, UPT, UPT, -UR7, URZ, URZ ;  /* 0x000000ff07077290 */ /* 0x000fe4000fffe1ff */
[----:B--2---:R-:W-:-:S02]  /*0b10*/  UIMAD UR27, UR9, UR27, URZ ;  /* 0x0000001b091b72a4 */ /* 0x004fc4000f8e02ff */
[----:B------:R-:W-:Y:S02]  /*0b20*/  UIMAD UR7, UR7, UR4, UR8 ;  /* 0x00000004070772a4 */ /* 0x000fe4000f8e0208 */
[----:B------:R-:W-:Y:S01]  /*0b30*/  UIADD3 UR8, UPT, UPT, -UR8, URZ, URZ ;  /* 0x000000ff08087290 */ /* 0x000fe2000fffe1ff */
[----:B------:R-:W-:Y:S02]  /*0b40*/  UMOV UR4, 0x400 ;  /* 0x0000040000047882 */ /* 0x000fe40000000000 */
[----:B------:R-:W-:Y:S02]  /*0b50*/  ULEA UR26, UR26, UR4, 0x18 ;  /* 0x000000041a1a7291 */ /* 0x000fe4000f8ec0ff */
[----:B------:R-:W-:Y:S02]  /*0b60*/  USHF.R.S32.HI UR4, URZ, 0x1f, UR27 ;  /* 0x0000001fff047899 */ /* 0x000fe4000801141b */
[----:B------:R-:W-:Y:S02]  /*0b70*/  ULEA UR29, UR29, UR26, 0xd ;  /* 0x0000001a1d1d7291 */ /* 0x000fe4000f8e68ff */
[----:B------:R-:W-:-:S02]  /*0b80*/  ULEA.HI UR27, UR4, UR27, URZ, 0x2 ;  /* 0x0000001b041b7291 */ /* 0x000fc4000f8f10ff */
[----:B---3--:R-:W-:-:S12]  /*0b90*/  UIMAD UR5, UR8, UR5, UR6 ;  /* 0x00000005080572a4 */ /* 0x008fd8000f8e0206 */
.L_x_22:
[----:B------:R-:W-:Y:S02]  /*0ba0*/  USHF.L.U32 UR4, UR32, 0x1f, URZ ;  /* 0x0000001f20047899 */ /* 0x000fe400080006ff */
[----:B------:R-:W-:Y:S02]  /*0bb0*/  ULEA UR6, UR31, UR26, 0x3 ;  /* 0x0000001a1f067291 */ /* 0x000fe4000f8e18ff */
[----:B------:R-:W-:Y:S02]  /*0bc0*/  UIADD3 UR5, UPT, UPT, UR5, UR5, URZ ;  /* 0x0000000505057290 */ /* 0x000fe4000fffe0ff */
[----:B------:R-:W-:Y:S01]  /*0bd0*/  MOV R0, UR4 ;  /* 0x0000000400007c02 */ /* 0x000fe20008000f00 */
[----:B------:R-:W-:Y:S02]  /*0be0*/  ULEA UR7, UR7, UR30, 0x9 ;  /* 0x0000001e07077291 */ /* 0x000fe4000f8e48ff */
[----:B------:R-:W-:Y:S02]  /*0bf0*/  UIADD3 UR42, UP1, UPT, UR34, 0x40, URZ ;  /* 0x00000040222a7890 */ /* 0x000fe4000ff3e0ff */
[----:B-1----:R1:W2:Y:S01]  /*0c00*/  SYNCS.PHASECHK.TRANS64.TRYWAIT P1, [UR6+0x28], R0 ;  /* 0x00002800ff0075a7 */ /* 0x0022a20008021106 */
[----:B------:R-:W-:-:S02]  /*0c10*/  ULOP3.LUT UR6, UR5, UR22, URZ, 0xfc, !UPT ;  /* 0x0000001605067292 */ /* 0x000fc4000f8efcff */
[----:B------:R-:W-:Y:S02]  /*0c20*/  UIADD3 UR40, UP0, UPT, UR34, 0xc0, URZ ;  /* 0x000000c022287890 */ /* 0x000fe4000ff1e0ff */
[----:B------:R-:W-:Y:S02]  /*0c30*/  ULEA.HI UR5, UR5, UR6, URZ, 0x1 ;  /* 0x0000000605057291 */ /* 0x000fe4000f8f08ff */
[----:B------:R-:W-:Y:S02]  /*0c40*/  UIADD3.X UR43, UPT, UPT, URZ, UR35, URZ, UP1, !UPT ;  /* 0x00000023ff2b7290 */ /* 0x000fe40008ffe4ff */
[----:B------:R-:W-:Y:S02]  /*0c50*/  ULOP3.LUT UR4, UR5, 0xfffffffe, URZ, 0xc0, !UPT ;  /* 0xfffffffe05047892 */ /* 0x000fe4000f8ec0ff */
[----:B------:R-:W-:Y:S02]  /*0c60*/  UIADD3.X UR41, UPT, UPT, URZ, UR35, URZ, UP0, !UPT ;  /* 0x00000023ff297290 */ /* 0x000fe400087fe4ff */
[----:B------:R-:W-:-:S02]  /*0c70*/  UISETP.NE.AND UP2, UPT, UR6, UR4, UPT ;  /* 0x000000040600728c */ /* 0x000fc4000bf45270 */
[----:B------:R-:W-:Y:S02]  /*0c80*/  USHF.R.U32.HI UR4, URZ, 0x1, UR5 ;  /* 0x00000001ff047899 */ /* 0x000fe40008011605 */
[----:B------:R-:W-:Y:S02]  /*0c90*/  UISETP.LT.AND UP2, UPT, UR6, URZ, UP2 ;  /* 0x000000ff0600728c */ /* 0x000fe40009741270 */
[----:B------:R-:W-:Y:S02]  /*0ca0*/  UIADD3 UR11, UPT, UPT, UR4, -0x1, URZ ;  /* 0xffffffff040b7890 */ /* 0x000fe4000fffe0ff */
[----:B------:R-:W-:Y:S01]  /*0cb0*/  UIADD3 UR7, UPT, UPT, UR21, UR7, URZ ;  /* 0x0000000715077290 */ /* 0x000fe2000fffe0ff */
[----:B------:R-:W-:Y:S01]  /*0cc0*/  UMOV UR38, URZ ;  /* 0x000000ff00267c82 */ /* 0x000fe20008000000 */
[----:B------:R-:W-:-:S05]  /*0cd0*/  UPRMT UR37, URZ, 0x5410, UR25 ;  /* 0x00005410ff257896 */ /* 0x000fca0008000019 */
[----:B------:R-:W-:Y:S02]  /*0ce0*/  @!UP2 UIADD3 UR11, UPT, UPT, UR4, URZ, URZ ;  /* 0x000000ff040ba290 */ /* 0x000fe4000fffe0ff */
[----:B------:R-:W-:Y:S02]  /*0cf0*/  UISETP.NE.AND UP2, UPT, UR22, URZ, UPT ;  /* 0x000000ff1600728c */ /* 0x000fe4000bf45270 */
[----:B-1----:R-:W-:Y:S02]  /*0d00*/  ULEA UR11, UR11, UR28, 0x8 ;  /* 0x0000001c0b0b7291 */ /* 0x002fe4000f8e40ff */
.L_x_21:
[----:B---3--:R-:W-:Y:S01]  /*0d10*/  ULEA UR9, UR31, UR26, 0x3 ;  /* 0x0000001a1f097291 */ /* 0x008fe2000f8e18ff */
[----:B-12---:R-:W-:Y:S11]  /*0d20*/  @P1 BRA `(.L_x_18) ;  /* 0x0000000000101947 */ /* 0x006ff60003800000 */
[----:B------:R-:W-:-:S06]  /*0d30*/  USHF.L.U32 UR4, UR32, 0x1f, URZ ;  /* 0x0000001f20047899 */ /* 0x000fcc00080006ff */
[----:B------:R-:W-:-:S04]  /*0d40*/  MOV R0, UR4 ;  /* 0x0000000400007c02 */ /* 0x000fc80008000f00 */
[----:B------:R-:W1:Y:S02]  /*0d50*/  SYNCS.PHASECHK.TRANS64.TRYWAIT P0, [UR9+0x28], R0 ;  /* 0x00002800ff0075a7 */ /* 0x000e640008001109 */
[----:B-1----:R-:W-:Y:S05]  /*0d60*/  @!P0 BRA `(.L_x_19) ;  /* 0x0000003800ac8947 */ /* 0x002fea0003800000 */
.L_x_18:
[----:B------:R-:W-:Y:S05]  /*0d70*/  BRA.U UP2, `(.L_x_20) ;  /* 0x00000001020c7547 */ /* 0x000fea000b800000 */
[----:B------:R-:W-:-:S13]  /*0d80*/  ELECT P0, URZ, PT ;  /* 0x0000000000ff782f */ /* 0x000fda0003800000 */
[----:B-1----:R-:W-:-:S04]  /*0d90*/  @P0 MOV R0, 0x10000 ;  /* 0x0001000000000802 */ /* 0x002fc80000000f00 */
[----:B------:R2:W-:Y:S03]  /*0da0*/  @P0 SYNCS.ARRIVE.TRANS64 RZ, [UR9], R0 ;  /* 0x00000000ffff09a7 */ /* 0x0005e60008000009 */
.L_x_20:
[----:B------:R-:W-:Y:S01]  /*0db0*/  USHF.L.U32 UR4, UR31, 0xd, URZ ;  /* 0x0000000d1f047899 */ /* 0x000fe200080006ff */
[----:B------:R-:W-:Y:S01]  /*0dc0*/  PLOP3.LUT P1, PT, PT, PT, PT, 0x80, 0x8 ;  /* 0x000000000008781c */ /* 0x000fe20003f2f070 */
[----:B------:R-:W-:Y:S02]  /*0dd0*/  UIADD3 UR31, UPT, UPT, UR31, 0x1, URZ ;  /* 0x000000011f1f7890 */ /* 0x000fe4000fffe0ff */
[----:B------:R-:W-:Y:S02]  /*0de0*/  UISETP.GT.U32.AND UP0, UPT, UR38, 0x3e, UPT ;  /* 0x0000003e2600788c */ /* 0x000fe4000bf04070 */
[----:B------:R-:W-:Y:S02]  /*0df0*/  UISETP.NE.AND UP1, UPT, UR31, 0x5, UPT ;  /* 0x000000051f00788c */ /* 0x000fe4000bf25270 */
[----:B------:R-:W-:Y:S02]  /*0e00*/  UIADD3 UR8, UPT, UPT, UR29, UR4, UR4 ;  /* 0x000000041d087290 */ /* 0x000fe4000fffe004 */
[----:B------:R-:W-:Y:S01]  /*0e10*/  USEL UR5, URZ, 0x1, UP1 ;  /* 0x00000001ff057887 */ /* 0x000fe20008800000 */
[----:B------:R-:W-:Y:S01]  /*0e20*/  PLOP3.LUT P0, PT, PT, PT, UP0, 0x80, 0x8 ;  /* 0x000000000008781c */ /* 0x000fe20003f0f008 */
[----:B------:R-:W-:-:S02]  /*0e30*/  UIADD3 UR4, UPT, UPT, UR26, UR4, UR4 ;  /* 0x000000041a047290 */ /* 0x000fc4000fffe004 */
[----:B------:R-:W-:Y:S02]  /*0e40*/  ULOP3.LUT UR32, UR32, UR5, URZ, 0x3c, !UPT ;  /* 0x0000000520207292 */ /* 0x000fe4000f8e3cff */
[----:B------:R-:W-:Y:S02]  /*0e50*/  USEL UR31, UR31, URZ, UP1 ;  /* 0x000000ff1f1f7287 */ /* 0x000fe40008800000 */
[----:B------:R-:W-:Y:S02]  /*0e60*/  USHF.L.U32 UR10, UR38, 0x6, URZ ;  /* 0x00000006260a7899 */ /* 0x000fe400080006ff */
[----:B------:R-:W-:Y:S02]  /*0e70*/  ULOP3.LUT UR9, UR9, 0xfefffff8, URZ, 0xc0, !UPT ;  /* 0xfefffff809097892 */ /* 0x000fe4000f8ec0ff */
[----:B------:R-:W-:Y:S02]  /*0e80*/  UIADD3 UR8, UPT, UPT, UR8, 0xc400, URZ ;  /* 0x0000c40008087890 */ /* 0x000fe4000fffe0ff */
[----:B------:R-:W-:-:S02]  /*0e90*/  UIADD3 UR4, UPT, UPT, UR4, 0x20400, URZ ;  /* 0x0002040004047890 */ /* 0x000fc4000fffe0ff */
[----:B------:R-:W-:Y:S02]  /*0ea0*/  @!UP0 USHF.L.U32 UR6, UR32, 0x1f, URZ ;  /* 0x0000001f20068899 */ /* 0x000fe400080006ff */
[----:B------:R-:W-:Y:S01]  /*0eb0*/  @!UP0 ULEA UR36, UR31, UR26, 0x3 ;  /* 0x0000001a1f248291 */ /* 0x000fe2000f8e18ff */
[----:B------:R-:W-:Y:S02]  /*0ec0*/  UMOV UR5, UR9 ;  /* 0x0000000900057c82 */ /* 0x000fe40008000000 */
[----:B------:R3:W-:Y:S01]  /*0ed0*/  UTMALDG.2D.MULTICAST.2CTA [UR8], [UR42], UR37, desc[URZ] ;  /* 0x0000ff082a0073b4 */ /* 0x0007e20008209825 */
[----:B-12---:R-:W-:Y:S01]  /*0ee0*/  IMAD.U32 R0, RZ, RZ, UR6 ;  /* 0x00000006ff007e24 */ /* 0x006fe2000f8e00ff */
[----:B------:R-:W-:Y:S01]  /*0ef0*/  UMOV UR6, UR10 ;  /* 0x0000000a00067c82 */ /* 0x000fe20008000000 */
[----:B------:R-:W-:-:S04]  /*0f00*/  UIADD3 UR38, UPT, UPT, UR38, 0x1, URZ ;  /* 0x0000000126267890 */ /* 0x000fc8000fffe0ff */
[----:B------:R-:W-:Y:S01]  /*0f10*/  UISETP.NE.AND UP0, UPT, UR38, 0x40, UPT ;  /* 0x000000402600788c */ /* 0x000fe2000bf05270 */
[----:B------:R3:W-:Y:S01]  /*0f20*/  UTMALDG.2D.2CTA [UR4], [UR40], desc[URZ] ;  /* 0x0000ff04280075b4 */ /* 0x0007e20008209000 */
[----:B------:R3:W1:Y:S07]  /*0f30*/  @!P0 SYNCS.PHASECHK.TRANS64.TRYWAIT P1, [UR36+0x28], R0 ;  /* 0x00002800ff0085a7 */ /* 0x00066e0008021124 */
[----:B------:R-:W-:Y:S05]  /*0f40*/  BRA.U UP0, `(.L_x_21) ;  /* 0xfffffffd00707547 */ /* 0x000fea000b83ffff */
[----:B---3--:R-:W2:Y:S01]  /*0f50*/  LDCU.64 UR4, c[0x0][0x5c0] ;  /* 0x0000b800ff0477ac */ /* 0x008ea20008000a00 */
[----:B------:R-:W-:-:S04]  /*0f60*/  ULEA.HI.SX32 UR33, UR27, UR33, 0x1e ;  /* 0x000000211b217291 */ /* 0x000fc8000f8ff2ff */
[----:B------:R-:W-:Y:S02]  /*0f70*/  UISETP.GE.AND UP0, UPT, UR33, 0x80, UPT ;  /* 0x000000802100788c */ /* 0x000fe4000bf06270 */
[----:B--2---:R-:W-:Y:S01]  /*0f80*/  UIMAD.WIDE.U32 UR6, UR33, UR5, URZ ;  /* 0x00000005210672a5 */ /* 0x004fe2000f8e00ff */
[----:B------:R-:W2:Y:S03]  /*0f90*/  LDCU UR5, c[0x0][0x5d0] ;  /* 0x0000ba00ff0577ac */ /* 0x000ea60008000800 */
[----:B------:R-:W-:-:S04]  /*0fa0*/  UIADD3 UR6, UPT, UPT, UR33, -UR7, URZ ;  /* 0x8000000721067290 */ /* 0x000fc8000fffe0ff */
[----:B------:R-:W-:-:S04]  /*0fb0*/  USHF.R.U32.HI UR6, URZ, UR20, UR6 ;  /* 0x00000014ff067299 */ /* 0x000fc80008011606 */
[----:B------:R-:W-:-:S04]  /*0fc0*/  UIADD3 UR7, UPT, UPT, UR7, UR6, URZ ;  /* 0x0000000607077290 */ /* 0x000fc8000fffe0ff */
[----:B------:R-:W-:-:S04]  /*0fd0*/  USHF.R.U32.HI UR7, URZ, UR19, UR7 ;  /* 0x00000013ff077299 */ /* 0x000fc80008011607 */
[----:B------:R-:W-:-:S04]  /*0fe0*/  UIADD3 UR7, UPT, UPT, -UR7, URZ, URZ ;  /* 0x000000ff07077290 */ /* 0x000fc8000fffe1ff */
[----:B------:R-:W-:-:S04]  /*0ff0*/  UIMAD UR7, UR4, UR7, UR33 ;  /* 0x00000007040772a4 */ /* 0x000fc8000f8e0221 */
[----:B--2---:R-:W-:Y:S01]  /*1000*/  UIMAD.WIDE.U32 UR8, UR7, UR5, URZ ;  /* 0x00000005070872a5 */ /* 0x004fe2000f8e00ff */
[----:B------:R-:W2:Y:S03]  /*1010*/  LDCU.64 UR4, c[0x0][0x5d8] ;  /* 0x0000bb00ff0477ac */ /* 0x000ea60008000a00 */
[----:B------:R-:W-:-:S04]  /*1020*/  UIADD3 UR6, UPT, UPT, UR7, -UR9, URZ ;  /* 0x8000000907067290 */ /* 0x000fc8000fffe0ff */
[----:B------:R-:W-:-:S04]  /*1030*/  USHF.R.U32.HI UR6, URZ, UR18, UR6 ;  /* 0x00000012ff067299 */ /* 0x000fc80008011606 */
[----:B------:R-:W-:-:S04]  /*1040*/  UIADD3 UR6, UPT, UPT, UR9, UR6, URZ ;  /* 0x0000000609067290 */ /* 0x000fc8000fffe0ff */
[----:B------:R-:W-:-:S04]  /*1050*/  USHF.R.U32.HI UR6, URZ, UR17, UR6 ;  /* 0x00000011ff067299 */ /* 0x000fc80008011606 */
[----:B--2---:R-:W-:Y:S01]  /*1060*/  UIMAD.WIDE.U32 UR8, UR6, UR5, URZ ;  /* 0x00000005060872a5 */ /* 0x004fe2000f8e00ff */
[----:B------:R-:W2:Y:S03]  /*1070*/  LDCU UR5, c[0x0][0x5cc] ;  /* 0x0000b980ff0577ac */ /* 0x000ea60008000800 */
[----:B------:R-:W-:-:S04]  /*1080*/  UIADD3 UR8, UPT, UPT, UR6, -UR9, URZ ;  /* 0x8000000906087290 */ /* 0x000fc8000fffe0ff */
[----:B------:R-:W-:-:S04]  /*1090*/  USHF.R.U32.HI UR8, URZ, UR16, UR8 ;  /* 0x00000010ff087299 */ /* 0x000fc80008011608 */
[----:B------:R-:W-:Y:S02]  /*10a0*/  UIADD3 UR8, UPT, UPT, UR9, UR8, URZ ;  /* 0x0000000809087290 */ /* 0x000fe4000fffe0ff */
[----:B------:R-:W-:Y:S02]  /*10b0*/  UIADD3 UR9, UPT, UPT, -UR6, URZ, URZ ;  /* 0x000000ff06097290 */ /* 0x000fe4000fffe1ff */
[----:B------:R-:W-:Y:S02]  /*10c0*/  USHF.R.U32.HI UR8, URZ, UR15, UR8 ;  /* 0x0000000fff087299 */ /* 0x000fe40008011608 */
[----:B--2---:R-:W-:Y:S02]  /*10d0*/  UIMAD UR5, UR5, UR9, UR7 ;  /* 0x00000009050572a4 */ /* 0x004fe4000f8e0207 */
[----:B------:R-:W-:-:S04]  /*10e0*/  UIADD3 UR8, UPT, UPT, -UR8, URZ, URZ ;  /* 0x000000ff08087290 */ /* 0x000fc8000fffe1ff */
[----:B------:R-:W-:Y:S01]  /*10f0*/  UIMAD UR7, UR4, UR8, UR6 ;  /* 0x00000008040772a4 */ /* 0x000fe2000f8e0206 */
[----:B------:R-:W-:Y:S11]  /*1100*/  BRA.U !UP0, `(.L_x_22) ;  /* 0xfffffff908a47547 */ /* 0x000ff6000b83ffff */
.L_x_17:
[----:B-1----:R-:W-:Y:S01]  /*1110*/  UIADD3 UR5, UPT, UPT, UR31, 0x2, URZ ;  /* 0x000000021f057890 */ /* 0x002fe2000fffe0ff */
[----:B------:R-:W1:Y:S01]  /*1120*/  S2UR UR26, SR_CgaCtaId ;  /* 0x00000000001a79c3 */ /* 0x000e620000008800 */
[----:B------:R-:W-:-:S04]  /*1130*/  UISETP.NE.AND UP0, UPT, UR31, 0x4, UPT ;  /* 0x000000041f00788c */ /* 0x000fc8000bf05270 */
[----:B------:R-:W-:-:S04]  /*1140*/  USEL UR5, UR5, 0x1, UP0 ;  /* 0x0000000105057887 */ /* 0x000fc80008000000 */
[----:B------:R-:W-:Y:S02]  /*1150*/  UIADD3 UR4, UPT, UPT, UR5, 0x1, URZ ;  /* 0x0000000105047890 */ /* 0x000fe4000fffe0ff */
[----:B------:R-:W-:-:S04]  /*1160*/  UISETP.NE.AND UP1, UPT, UR5, 0x5, UPT ;  /* 0x000000050500788c */ /* 0x000fc8000bf25270 */
[----:B------:R-:W-:Y:S02]  /*1170*/  USEL UR4, UR4, 0x1, UP1 ;  /* 0x0000000104047887 */ /* 0x000fe40008800000 */
[----:B------:R-:W-:Y:S02]  /*1180*/  UISETP.EQ.XOR UP1, UPT, UR31, 0x4, !UP1 ;  /* 0x000000041f00788c */ /* 0x000fe4000cf22a70 */
[----:B------:R-:W-:Y:S02]  /*1190*/  UIADD3 UR6, UPT, UPT, UR4, 0x1, URZ ;  /* 0x0000000104067890 */ /* 0x000fe4000fffe0ff */
[----:B------:R-:W-:Y:S02]  /*11a0*/  UISETP.NE.AND UP0, UPT, UR4, 0x5, UPT ;  /* 0x000000050400788c */ /* 0x000fe4000bf05270 */
[----:B------:R-:W-:Y:S02]  /*11b0*/  UISETP.EQ.XOR UP1, UPT, UR4, 0x5, UP1 ;  /* 0x000000050400788c */ /* 0x000fe40008f22a70 */
[----:B------:R-:W-:Y:S01]  /*11c0*/  USEL UR6, UR6, 0x1, UP0 ;  /* 0x0000000106067887 */ /* 0x000fe20008000000 */
[----:B------:R-:W-:-:S03]  /*11d0*/  UMOV UR4, 0x400 ;  /* 0x0000040000047882 */ /* 0x000fc60000000000 */
[----:B------:R-:W-:Y:S02]  /*11e0*/  UISETP.EQ.XOR UP1, UPT, UR6, 0x5, UP1 ;  /* 0x000000050600788c */ /* 0x000fe40008f22a70 */
[----:B------:R-:W-:Y:S02]  /*11f0*/  UISETP.NE.AND UP0, UPT, UR6, 0x5, UPT ;  /* 0x000000050600788c */ /* 0x000fe4000bf05270 */
[----:B------:R-:W-:Y:S02]  /*1200*/  USEL UR5, URZ, 0x1, !UP1 ;  /* 0x00000001ff057887 */ /* 0x000fe4000c800000 */
[----:B-1----:R-:W-:Y:S02]  /*1210*/  ULEA UR4, UR26, UR4, 0x18 ;  /* 0x000000041a047291 */ /* 0x002fe4000f8ec0ff */
[----:B------:R-:W-:Y:S02]  /*1220*/  ULOP3.LUT UR5, UR32, UR5, URZ, 0x3c, !UPT ;  /* 0x0000000520057292 */ /* 0x000fe4000f8e3cff */
[----:B------:R-:W-:-:S02]  /*1230*/  USEL UR6, UR6, URZ, UP0 ;  /* 0x000000ff06067287 */ /* 0x000fc40008000000 */
[----:B------:R-:W-:Y:S02]  /*1240*/  USHF.L.U32 UR5, UR5, 0x1f, URZ ;  /* 0x0000001f05057899 */ /* 0x000fe400080006ff */
[----:B------:R-:W-:Y:S02]  /*1250*/  ULEA UR4, UR6, UR4, 0x3 ;  /* 0x0000000406047291 */ /* 0x000fe4000f8e18ff */
[----:B------:R-:W-:Y:S02]  /*1260*/  UISETP.NE.AND UP0, UPT, UR22, URZ, UPT ;  /* 0x000000ff1600728c */ /* 0x000fe4000bf05270 */
[----:B------:R-:W-:-:S05]  /*1270*/  MOV R0, UR5 ;  /* 0x0000000500007c02 */ /* 0x000fca0008000f00 */
[----:B------:R-:W1:Y:S02]  /*1280*/  SYNCS.PHASECHK.TRANS64.TRYWAIT P0, [UR4+0x28], R0 ;  /* 0x00002800ff0075a7 */ /* 0x000e640008001104 */
[----:B-1----:R-:W-:Y:S05]  /*1290*/  @!P0 BRA `(.L_x_23) ;  /* 0x0000003400808947 */ /* 0x002fea0003800000 */
.L_x_59:
[----:B------:R-:W-:Y:S05]  /*12a0*/  BRA.U UP0, `(.L_x_16) ;  /* 0x00000001000c7547 */ /* 0x000fea000b800000 */
[----:B------:R-:W-:-:S13]  /*12b0*/  ELECT P0, URZ, PT ;  /* 0x0000000000ff782f */ /* 0x000fda0003800000 */
[----:B-1----:R-:W-:-:S04]  /*12c0*/  @P0 MOV R0, 0x10000 ;  /* 0x0001000000000802 */ /* 0x002fc80000000f00 */
[----:B------:R1:W-:Y:S03]  /*12d0*/  @P0 SYNCS.ARRIVE.TRANS64 RZ, [UR4], R0 ;  /* 0x00000000ffff09a7 */ /* 0x0003e60008000004 */
.L_x_16:
[----:B------:R-:W-:-:S09]  /*12e0*/  UISETP.NE.AND UP0, UPT, UR23, 0x4, UPT ;  /* 0x000000041700788c */ /* 0x000fd2000bf05270 */
[----:B------:R-:W-:Y:S05]  /*12f0*/  BRA.U UP0, `(.L_x_24) ;  /* 0x0000000900447547 */ /* 0x000fea000b800000 */
[----:B-1----:R-:W1:Y:S08]  /*1300*/  S2UR UR5, SR_CTAID.Z ;  /* 0x00000000000579c3 */ /* 0x002e700000002700 */
[----:B------:R-:W-:Y:S01]  /*1310*/  BAR.SYNC.DEFER_BLOCKING 0x2, 0xa0 ;  /* 0x0082800000007b1d */ /* 0x000fe20000010000 */
[----:B------:R-:W-:Y:S01]  /*1320*/  HFMA2 R6, -RZ, RZ, 0, 5.9604644775390625e-08 ;  /* 0x00000001ff067431 */ /* 0x000fe200000001ff */
[----:B------:R-:W-:Y:S01]  /*1330*/  MOV R5, 0x1 ;  /* 0x0000000100057802 */ /* 0x000fe20000000f00 */
[----:B-1----:R-:W-:-:S09]  /*1340*/  UISETP.GT.U32.AND UP0, UPT, UR5, 0x7f, UPT ;  /* 0x0000007f0500788c */ /* 0x002fd2000bf04070 */
[----:B------:R-:W-:Y:S05]  /*1350*/  BRA.U UP0, `(.L_x_25) ;  /* 0x0000000500f87547 */ /* 0x000fea000b800000 */
[----:B------:R-:W-:Y:S01]  /*1360*/  UMOV UR4, 0x400 ;  /* 0x0000040000047882 */ /* 0x000fe20000000000 */
[----:B------:R-:W1:Y:S01]  /*1370*/  LDCU UR8, c[0x0][0x374] ;  /* 0x00006e80ff0877ac */ /* 0x000e620008000800 */
[----:B------:R-:W-:Y:S01]  /*1380*/  MOV R5, 0x1 ;  /* 0x0000000100057802 */ /* 0x000fe20000000f00 */
[----:B------:R-:W-:Y:S01]  /*1390*/  ULEA UR4, UR26, UR4, 0x18 ;  /* 0x000000041a047291 */ /* 0x000fe2000f8ec0ff */
[----:B------:R-:W1:Y:S01]  /*13a0*/  LDCU UR7, c[0x0][0x370] ;  /* 0x00006e00ff0777ac */ /* 0x000e620008000800 */
[----:B------:R-:W5:Y:S07]  /*13b0*/  LDCU UR6, c[0x0][0x378] ;  /* 0x00006f00ff0677ac */ /* 0x000f6e0008000800 */
[----:B------:R-:W4:Y:S01]  /*13c0*/  LDS R0, [UR4+0x78] ;  /* 0x00007804ff007984 */ /* 0x000f220008000800 */
[----:B------:R-:W-:Y:S01]  /*13d0*/  ULOP3.LUT UR27, UR13, 0x1, URZ, 0x3c, !UPT ;  /* 0x000000010d1b7892 */ /* 0x000fe2000f8e3cff */
[----:B------:R-:W-:Y:S01]  /*13e0*/  UMOV UR10, 0x5 ;  /* 0x00000005000a7882 */ /* 0x000fe20000000000 */
[----:B------:R-:W-:-:S02]  /*13f0*/  ULOP3.LUT UR9, UR26, 0x3, URZ, 0xc0, !UPT ;  /* 0x000000031a097892 */ /* 0x000fc4000f8ec0ff */
[----:B------:R-:W-:Y:S01]  /*1400*/  USHF.L.U32 UR10, UR10, UR27, URZ ;  /* 0x0000001b0a0a7299 */ /* 0x000fe200080006ff */
[----:B------:R-:W-:Y:S01]  /*1410*/  UMOV UR47, 0x10402010 ;  /* 0x10402010002f7882 */ /* 0x000fe20000000000 */
[----:B------:R-:W-:Y:S01]  /*1420*/  UIADD3 UR27, UPT, UPT, UR14, UR27, URZ ;  /* 0x0000001b0e1b7290 */ /* 0x000fe2000fffe0ff */
[----:B------:R-:W-:Y:S01]  /*1430*/  UMOV UR11, 0x1 ;  /* 0x00000001000b7882 */ /* 0x000fe20000000000 */
[----:B------:R-:W-:Y:S02]  /*1440*/  UIADD3 UR26, UPT, UPT, UR4, 0xc400, URZ ;  /* 0x0000c400041a7890 */ /* 0x000fe4000fffe0ff */
[----:B------:R-:W-:Y:S02]  /*1450*/  UIADD3 UR14, UPT, UPT, UR4, 0x20400, URZ ;  /* 0x00020400040e7890 */ /* 0x000fe4000fffe0ff */
[----:B-1----:R-:W-:Y:S02]  /*1460*/  UIMAD UR7, UR8, UR7, URZ ;  /* 0x00000007080772a4 */ /* 0x002fe4000f8e02ff */
[----:B------:R-:W-:-:S02]  /*1470*/  USEL UR46, URZ, 0x4000, UP6 ;  /* 0x00004000ff2e7887 */ /* 0x000fc4000b000000 */
[----:B------:R-:W-:Y:S02]  /*1480*/  USEL UR47, UR47, 0x10400010, !UP5 ;  /* 0x104000102f2f7887 */ /* 0x000fe4000e800000 */
[----:B------:R-:W-:Y:S02]  /*1490*/  USHF.L.U32 UR9, UR11, UR9, URZ ;  /* 0x000000090b097299 */ /* 0x000fe400080006ff */
[----:B------:R-:W-:Y:S02]  /*14a0*/  USHF.L.U32 UR11, UR11, UR27, URZ ;  /* 0x0000001b0b0b7299 */ /* 0x000fe400080006ff */
[----:B------:R-:W-:Y:S02]  /*14b0*/  USHF.R.U32.HI UR26, URZ, 0x4, UR26 ;  /* 0x00000004ff1a7899 */ /* 0x000fe4000801161a */
[----:B------:R-:W-:Y:S02]  /*14c0*/  USHF.R.U32.HI UR14, URZ, 0x4, UR14 ;  /* 0x00000004ff0e7899 */ /* 0x000fe4000801160e */
[----:B-----5:R-:W-:-:S02]  /*14d0*/  UIMAD UR6, UR7, UR6, URZ ;  /* 0x00000006070672a4 */ /* 0x020fc4000f8e02ff */
[----:B------:R-:W-:Y:S02]  /*14e0*/  UIADD3 UR47, UPT, UPT, UR46, UR47, URZ ;  /* 0x0000002f2e2f7290 */ /* 0x000fe4000fffe0ff */
[----:B------:R-:W-:Y:S02]  /*14f0*/  ULOP3.LUT UR9, UR11, UR9, UR10, 0xfe, !UPT ;  /* 0x000000090b097292 */ /* 0x000fe4000f8efe0a */
[----:B------:R-:W-:Y:S02]  /*1500*/  ULOP3.LUT UR26, UR26, 0x3fc0, URZ, 0xc0, !UPT ;  /* 0x00003fc01a1a7892 */ /* 0x000fe4000f8ec0ff */
[----:B------:R-:W-:Y:S01]  /*1510*/  ULOP3.LUT UR10, UR14, 0x3fc0, URZ, 0xc0, !UPT ;  /* 0x00003fc00e0a7892 */ /* 0x000fe2000f8ec0ff */
[----:B----4-:R-:W-:Y:S01]  /*1520*/  R2UR UR33, R0 ;  /* 0x00000000002172ca */ /* 0x010fe200000e0000 */
[----:B------:R-:W-:Y:S02]  /*1530*/  USHF.R.S32.HI UR32, URZ, 0x1f, UR6 ;  /* 0x0000001fff207899 */ /* 0x000fe40008011406 */
[----:B------:R-:W-:-:S02]  /*1540*/  ULOP3.LUT UR25, UR9, 0xffff, UR25, 0xc8, !UPT ;  /* 0x0000ffff09197892 */ /* 0x000fc4000f8ec819 */
[----:B------:R-:W-:Y:S02]  /*1550*/  ULOP3.LUT UR24, UR24, 0xffff, URZ, 0xc0, !UPT ;  /* 0x0000ffff18187892 */ /* 0x000fe4000f8ec0ff */
[----:B------:R-:W-:Y:S02]  /*1560*/  UISETP.NE.AND UP0, UPT, UR22, URZ, UPT ;  /* 0x000000ff1600728c */ /* 0x000fe4000bf05270 */
[----:B------:R-:W-:Y:S02]  /*1570*/  ULOP3.LUT UR9, UR26, 0x10000, URZ, 0xfc, !UPT ;  /* 0x000100001a097892 */ /* 0x000fe4000f8efcff */
[----:B------:R-:W-:Y:S02]  /*1580*/  ULOP3.LUT UR10, UR10, 0x10000, URZ, 0xfc, !UPT ;  /* 0x000100000a0a7892 */ /* 0x000fe4000f8efcff */
[----:B------:R-:W-:Y:S02]  /*1590*/  ULEA.HI UR32, UR32, UR6, URZ, 0x2 ;  /* 0x0000000620207291 */ /* 0x000fe4000f8f10ff */
[----:B------:R-:W-:Y:S01]  /*15a0*/  UISETP.NE.AND UP1, UPT, UR22, URZ, UPT ;  /* 0x000000ff1600728c */ /* 0x000fe2000bf25270 */
[----:B------:R-:W-:Y:S01]  /*15b0*/  UMOV UR14, UR5 ;  /* 0x00000005000e7c82 */ /* 0x000fe20008000000 */
[----:B------:R-:W-:Y:S01]  /*15c0*/  UMOV UR31, URZ ;  /* 0x000000ff001f7c82 */ /* 0x000fe20008000000 */
[----:B------:R-:W-:Y:S01]  /*15d0*/  UMOV UR30, URZ ;  /* 0x000000ff001e7c82 */ /* 0x000fe20008000000 */
[----:B------:R-:W-:Y:S01]  /*15e0*/  UMOV UR29, URZ ;  /* 0x000000ff001d7c82 */ /* 0x000fe20008000000 */
[----:B------:R-:W-:Y:S01]  /*15f0*/  UMOV UR46, URZ ;  /* 0x000000ff002e7c82 */ /* 0x000fe20008000000 */
[----:B------:R-:W-:Y:S01]  /*1600*/  UMOV UR38, URZ ;  /* 0x000000ff00267c82 */ /* 0x000fe20008000000 */
[----:B------:R-:W-:Y:S01]  /*1610*/  UMOV UR39, UR47 ;  /* 0x0000002f00277c82 */ /* 0x000fe20008000000 */
[----:B------:R-:W-:Y:S01]  /*1620*/  UMOV UR36, URZ ;  /* 0x000000ff00247c82 */ /* 0x000fe20008000000 */
[----:B------:R-:W-:Y:S01]  /*1630*/  UMOV UR37, UR47 ;  /* 0x0000002f00257c82 */ /* 0x000fe20008000000 */
[----:B------:R-:W-:Y:S01]  /*1640*/  UMOV UR34, URZ ;  /* 0x000000ff00227c82 */ /* 0x000fe20008000000 */
[----:B------:R-:W-:-:S05]  /*1650*/  UMOV UR35, UR47 ;  /* 0x0000002f00237c82 */ /* 0x000fca0008000000 */
.L_x_33:
[----:B-1----:R-:W-:Y:S01]  /*1660*/  PLOP3.LUT P1, PT, PT, PT, PT, 0x80, 0x8 ;  /* 0x000000000008781c */ /* 0x002fe20003f2f070 */
[----:B----4-:R-:W-:Y:S02]  /*1670*/  ULEA UR8, UR31, UR33, 0x8 ;  /* 0x000000211f087291 */ /* 0x010fe4000f8e40ff */
[----:B------:R-:W-:Y:S02]  /*1680*/  ULEA.HI.SX32 UR14, UR32, UR14, 0x1e ;  /* 0x0000000e200e7291 */ /* 0x000fe4000f8ff2ff */
[----:B------:R-:W-:Y:S02]  /*1690*/  UPLOP3.LUT UP4, UPT, UPT, UPT, UPT, 0x40, 0x4 ;  /* 0x000000000004789c */ /* 0x000fe40003f8e870 */
[----:B------:R-:W-:Y:S01]  /*16a0*/  ULEA UR7, UR31, UR4, 0x3 ;  /* 0x000000041f077291 */ /* 0x000fe2000f8e18ff */
[----:B-----5:R-:W-:Y:S11]  /*16b0*/  BRA.U UP0, `(.L_x_26) ;  /* 0x00000001001c7547 */ /* 0x020ff6000b800000 */
[----:B------:R-:W-:Y:S01]  /*16c0*/  USHF.L.U32 UR5, UR30, 0x1f, URZ ;  /* 0x0000001f1e057899 */ /* 0x000fe200080006ff */
[----:B------:R-:W-:Y:S01]  /*16d0*/  SHF.L.U32 R2, R5, 0x1f, RZ ;  /* 0x0000001f05027819 */ /* 0x000fe200000006ff */
[----:B------:R-:W-:-:S04]  /*16e0*/  ULEA UR6, UR29, UR4, 0x3 ;  /* 0x000000041d067291 */ /* 0x000fc8000f8e18ff */
[----:B------:R-:W-:-:S05]  /*16f0*/  MOV R0, UR5 ;  /* 0x0000000500007c02 */ /* 0x000fca0008000f00 */
[----:B------:R1:W4:Y:S01]  /*1700*/  SYNCS.PHASECHK.TRANS64.TRYWAIT P1, [UR6], R0 ;  /* 0x00000000ff0075a7 */ /* 0x0003220008021106 */
[----:B------:R-:W5:Y:S02]  /*1710*/  SYNCS.PHASECHK.TRANS64.TRYWAIT P0, [UR7+0x60], R2 ;  /* 0x00006002ff0075a7 */ /* 0x000f640008001107 */
[----:B-1--45:R-:W-:Y:S05]  /*1720*/  @!P0 BRA `(.L_x_27) ;  /* 0x00000030007c8947 */ /* 0x032fea0003800000 */
.L_x_26:
[----:B------:R-:W-:-:S05]  /*1730*/  UMOV UR27, URZ ;  /* 0x000000ff001b7c82 */ /* 0x000fca0008000000 */
.L_x_31:
[----:B-1--45:R-:W-:Y:S05]  /*1740*/  BRA.U UP0, `(.L_x_28) ;  /* 0x0000000100887547 */ /* 0x032fea000b800000 */
[----:B------:R-:W-:Y:S02]  /*1750*/  USHF.L.U32 UR11, UR29, 0xa, URZ ;  /* 0x0000000a1d0b7899 */ /* 0x000fe400080006ff */
[----:B------:R-:W-:Y:S02]  /*1760*/  ULEA UR5, UR29, UR4, 0x3 ;  /* 0x000000041d057291 */ /* 0x000fe4000f8e18ff */
[----:B------:R-:W-:Y:S02]  /*1770*/  UIADD3 UR6, UPT, UPT, UR11, 0x6, URZ ;  /* 0x000000060b067890 */ /* 0x000fe4000fffe0ff */
[----:B------:R-:W-:Y:S02]  /*1780*/  UIADD3 UR50, UPT, UPT, UR11, UR10, URZ ;  /* 0x0000000a0b327290 */ /* 0x000fe4000fffe0ff */
[----:B------:R-:W-:Y:S02]  /*1790*/  UIADD3 UR28, UPT, UPT, UR6, UR10, URZ ;  /* 0x0000000a061c7290 */ /* 0x000fe4000fffe0ff */
[----:B------:R-:W-:Y:S02]  /*17a0*/  UIADD3 UR48, UPT, UPT, UR11, UR9, URZ ;  /* 0x000000090b307290 */ /* 0x000fe4000fffe0ff */
[----:B------:R-:W-:Y:S02]  /*17b0*/  UIADD3 UR44, UPT, UPT, UR10, 0x2, UR11 ;  /* 0x000000020a2c7890 */ /* 0x000fe4000fffe00b */
[----:B------:R-:W-:Y:S02]  /*17c0*/  UIADD3 UR42, UPT, UPT, UR9, 0x2, UR11 ;  /* 0x00000002092a7890 */ /* 0x000fe4000fffe00b */
[----:B------:R-:W-:Y:S02]  /*17d0*/  UIADD3 UR40, UPT, UPT, UR10, 0x4, UR11 ;  /* 0x000000040a287890 */ /* 0x000fe4000fffe00b */
[----:B------:R-:W-:Y:S02]  /*17e0*/  UIADD3 UR52, UPT, UPT, UR9, 0x4, UR11 ;  /* 0x0000000409347890 */ /* 0x000fe4000fffe00b */
[----:B------:R-:W-:Y:S02]  /*17f0*/  UIADD3 UR26, UPT, UPT, UR5, 0x28, URZ ;  /* 0x00000028051a7890 */ /* 0x000fe4000fffe0ff */
[----:B------:R-:W-:Y:S01]  /*1800*/  UIADD3 UR6, UPT, UPT, UR6, UR9, URZ ;  /* 0x0000000906067290 */ /* 0x000fe2000fffe0ff */
[----:B------:R-:W-:Y:S01]  /*1810*/  UMOV UR51, 0x40004040 ;  /* 0x4000404000337882 */ /* 0x000fe20000000000 */
[----:B------:R-:W-:Y:S01]  /*1820*/  UMOV UR49, 0x40004040 ;  /* 0x4000404000317882 */ /* 0x000fe20000000000 */
[----:B------:R-:W-:Y:S01]  /*1830*/  UMOV UR45, 0x40004040 ;  /* 0x40004040002d7882 */ /* 0x000fe20000000000 */
[----:B------:R-:W-:Y:S01]  /*1840*/  UMOV UR43, 0x40004040 ;  /* 0x40004040002b7882 */ /* 0x000fe20000000000 */
[----:B------:R-:W-:Y:S01]  /*1850*/  UMOV UR41, 0x40004040 ;  /* 0x4000404000297882 */ /* 0x000fe20000000000 */
[----:B------:R-:W-:Y:S01]  /*1860*/  UMOV UR53, 0x40004040 ;  /* 0x4000404000357882 */ /* 0x000fe20000000000 */
[----:B------:R-:W-:Y:S05]  /*1870*/  @P1 BRA `(.L_x_29) ;  /* 0x0000000000101947 */ /* 0x000fea0003800000 */
[----:B------:R-:W-:Y:S06]  /*1880*/  USHF.L.U32 UR11, UR30, 0x1f, URZ ;  /* 0x0000001f1e0b7899 */ /* 0x000fec00080006ff */
[----:B-1----:R-:W-:Y:S04]  /*1890*/  MOV R0, UR11 ;  /* 0x0000000b00007c02 */ /* 0x002fe80008000f00 */
[----:B------:R-:W1:Y:S02]  /*18a0*/  SYNCS.PHASECHK.TRANS64.TRYWAIT P0, [UR5], R0 ;  /* 0x00000000ff0075a7 */ /* 0x000e640008001105 */
[----:B-1----:R-:W-:Y:S05]  /*18b0*/  @!P0 BRA `(.L_x_30) ;  /* 0x0000003000348947 */ /* 0x002fea0003800000 */
.L_x_29:
[----:B------:R4:W-:Y:S01]  /*18c0*/  UTCHMMA.2CTA gdesc[UR48], gdesc[UR50], tmem[UR8], tmem[UR46], idesc[UR47], UP4 ;  /* 0x00ff2e32300075ea */ /* 0x0009e2000a200008 */
[----:B------:R-:W-:Y:S01]  /*18d0*/  UPLOP3.LUT UP4, UPT, UPT, UPT, UPT, 0x80, 0x8 ;  /* 0x000000000008789c */ /* 0x000fe20003f8f070 */
[----:B------:R4:W-:Y:S01]  /*18e0*/  UTCHMMA.2CTA gdesc[UR42], gdesc[UR44], tmem[UR8], tmem[UR38], idesc[UR39], UPT ;  /* 0x00ff262c2a0075ea */ /* 0x0009e2000ba00008 */
[----:B------:R4:W-:Y:S01]  /*18f0*/  UTCHMMA.2CTA gdesc[UR52], gdesc[UR40], tmem[UR8], tmem[UR36], idesc[UR37], UPT ;  /* 0x00ff2428340075ea */ /* 0x0009e2000ba00008 */
[----:B------:R-:W-:Y:S01]  /*1900*/  UMOV UR54, UR28 ;  /* 0x0000001c00367c82 */ /* 0x000fe20008000000 */
[----:B------:R-:W-:Y:S01]  /*1910*/  UMOV UR55, 0x40004040 ;  /* 0x4000404000377882 */ /* 0x000fe20000000000 */
[----:B------:R-:W-:Y:S01]  /*1920*/  UMOV UR56, UR6 ;  /* 0x0000000600387c82 */ /* 0x000fe20008000000 */
[----:B------:R-:W-:Y:S02]  /*1930*/  UMOV UR57, 0x40004040 ;  /* 0x4000404000397882 */ /* 0x000fe40000000000 */
[----:B------:R4:W-:Y:S01]  /*1940*/  UTCHMMA.2CTA gdesc[UR56], gdesc[UR54], tmem[UR8], tmem[UR34], idesc[UR35], UPT ;  /* 0x00ff2236380075ea */ /* 0x0009e2000ba00008 */
[----:B------:R4:W-:Y:S01]  /*1950*/  UTCBAR.2CTA.MULTICAST [UR26], URZ, UR25 ;  /* 0x000000ff1a0073e9 */ /* 0x0009e20008200819 */
[----:B------:R-:W-:Y:S01]  /*1960*/  NOP ;  /* 0x0000000000007918 */ /* 0x000fe20000000000 */
.L_x_28:
[----:B------:R-:W-:Y:S01]  /*1970*/  UIADD3 UR29, UPT, UPT, UR29, 0x1, URZ ;  /* 0x000000011d1d7890 */ /* 0x000fe2000fffe0ff */
[----:B------:R-:W-:Y:S01]  /*1980*/  PLOP3.LUT P1, PT, PT, PT, PT, 0x80, 0x8 ;  /* 0x000000000008781c */ /* 0x000fe20003f2f070 */
[----:B------:R-:W-:Y:S02]  /*1990*/  UISETP.GT.U32.AND UP3, UPT, UR27, 0x3e, UPT ;  /* 0x0000003e1b00788c */ /* 0x000fe4000bf64070 */
[----:B------:R-:W-:Y:S02]  /*19a0*/  UISETP.NE.AND UP2, UPT, UR29, 0x5, UPT ;  /* 0x000000051d00788c */ /* 0x000fe4000bf45270 */
[----:B------:R-:W-:Y:S02]  /*19b0*/  UISETP.NE.OR UP3, UPT, UR22, URZ, UP3 ;  /* 0x000000ff1600728c */ /* 0x000fe40009f65670 */
[----:B------:R-:W-:Y:S02]  /*19c0*/  USEL UR5, URZ, 0x1, UP2 ;  /* 0x00000001ff057887 */ /* 0x000fe40009000000 */
[----:B------:R-:W-:Y:S02]  /*19d0*/  USEL UR29, UR29, URZ, UP2 ;  /* 0x000000ff1d1d7287 */ /* 0x000fe40009000000 */
[----:B------:R-:W-:Y:S01]  /*19e0*/  ULOP3.LUT UR30, UR30, UR5, URZ, 0x3c, !UPT ;  /* 0x000000051e1e7292 */ /* 0x000fe2000f8e3cff */
[----:B------:R-:W-:Y:S01]  /*19f0*/  PLOP3.LUT P0, PT, PT, PT, UP3, 0x80, 0x8 ;  /* 0x000000000008781c */ /* 0x000fe20003f0f038 */
[----:B------:R-:W-:Y:S03]  /*1a00*/  UIADD3 UR27, UPT, UPT, UR27, 0x1, URZ ;  /* 0x000000011b1b7890 */ /* 0x000fe6000fffe0ff */
[----:B------:R-:W-:Y:S02]  /*1a10*/  @!UP3 USHF.L.U32 UR5, UR30, 0x1f, URZ ;  /* 0x0000001f1e05b899 */ /* 0x000fe400080006ff */
[----:B------:R-:W-:Y:S02]  /*1a20*/  @!UP3 ULEA UR6, UR29, UR4, 0x3 ;  /* 0x000000041d06b291 */ /* 0x000fe4000f8e18ff */
[----:B------:R-:W-:Y:S02]  /*1a30*/  UISETP.NE.AND UP2, UPT, UR27, 0x40, UPT ;  /* 0x000000401b00788c */ /* 0x000fe4000bf45270 */
[----:B-1----:R-:W-:Y:S05]  /*1a40*/  IMAD.U32 R0, RZ, RZ, UR5 ;  /* 0x00000005ff007e24 */ /* 0x002fea000f8e00ff */
[----:B------:R5:W1:Y:S02]  /*1a50*/  @!P0 SYNCS.PHASECHK.TRANS64.TRYWAIT P1, [UR6], R0 ;  /* 0x00000000ff0085a7 */ /* 0x000a640008021106 */
[----:B------:R-:W-:Y:S05]  /*1a60*/  BRA.U UP2, `(.L_x_31) ;  /* 0xfffffffd02347547 */ /* 0x000fea000b83ffff */
[----:B------:R-:W-:Y:S05]  /*1a70*/  BRA.U UP1, `(.L_x_32) ;  /* 0x00000001010c7547 */ /* 0x000fea000b800000 */
[----:B------:R-:W-:-:S09]  /*1a80*/  UIADD3 UR7, UPT, UPT, UR7, 0x50, URZ ;  /* 0x0000005007077890 */ /* 0x000fd2000fffe0ff */
[----:B------:R4:W-:Y:S01]  /*1a90*/  UTCBAR.2CTA.MULTICAST [UR7], URZ, UR24 ;  /* 0x000000ff070073e9 */ /* 0x0009e20008200818 */
[----:B------:R-:W-:Y:S02]  /*1aa0*/  NOP ;  /* 0x0000000000007918 */ /* 0x000fe40000000000 */
.L_x_32:
[----:B------:R-:W-:-:S04]  /*1ab0*/  UIADD3 UR31, UPT, UPT, UR31, 0x1, URZ ;  /* 0x000000011f1f7890 */ /* 0x000fc8000fffe0ff */
[----:B------:R-:W-:-:S04]  /*1ac0*/  UISETP.NE.AND UP2, UPT, UR31, 0x2, UPT ;  /* 0x000000021f00788c */ /* 0x000fc8000bf45270 */
[----:B------:R-:W-:Y:S02]  /*1ad0*/  USEL UR31, UR31, URZ, UP2 ;  /* 0x000000ff1f1f7287 */ /* 0x000fe40009000000 */
[----:B------:R-:W-:Y:S02]  /*1ae0*/  USEL UR5, URZ, 0x1, UP2 ;  /* 0x00000001ff057887 */ /* 0x000fe40009000000 */
[----:B------:R-:W-:-:S04]  /*1af0*/  UISETP.GE.AND UP2, UPT, UR14, 0x80, UPT ;  /* 0x000000800e00788c */ /* 0x000fc8000bf46270 */
[----:B------:R-:W-:-:S05]  /*1b00*/  LOP3.LUT R5, R5, UR5, RZ, 0x3c, !PT ;  /* 0x0000000505057c12 */ /* 0x000fca000f8e3cff */
[----:B------:R-:W-:Y:S05]  /*1b10*/  BRA.U !UP2, `(.L_x_33) ;  /* 0xfffffff90ad07547 */ /* 0x000fea000b83ffff */
[----:B------:R-:W-:-:S06]  /*1b20*/  UIADD3 UR31, UPT, UPT, UR31, 0x1, URZ ;  /* 0x000000011f1f7890 */ /* 0x000fcc000fffe0ff */
[----:B------:R-:W-:Y:S02]  /*1b30*/  MOV R6, UR31 ;  /* 0x0000001f00067c02 */ /* 0x000fe40008000f00 */
.L_x_25:
[----:B------:R-:W-:-:S09]  /*1b40*/  UISETP.NE.AND UP0, UPT, UR13, URZ, UPT ;  /* 0x000000ff0d00728c */ /* 0x000fd2000bf05270 */
[----:B------:R-:W-:Y:S05]  /*1b50*/  BRA.U UP0, `(.L_x_24) ;  /* 0x00000001002c7547 */ /* 0x000fea000b800000 */
[----:B-----5:R-:W5:Y:S01]  /*1b60*/  S2R R0, SR_CgaCtaId ;  /* 0x0000000000007919 */ /* 0x020f620000008800 */
[----:B------:R-:W-:Y:S02]  /*1b70*/  ISETP.NE.AND P0, PT, R6, 0x2, PT ;  /* 0x000000020600780c */ /* 0x000fe40003f05270 */
[----:B------:R-:W-:Y:S02]  /*1b80*/  MOV R3, 0x400 ;  /* 0x0000040000037802 */ /* 0x000fe40000000f00 */
[----:B------:R-:W-:-:S04]  /*1b90*/  SEL R2, RZ, 0x1, P0 ;  /* 0x00000001ff027807 */ /* 0x000fc80000000000 */
[----:B------:R-:W-:-:S05]  /*1ba0*/  LOP3.LUT R2, R5, R2, RZ, 0x3c, !PT ;  /* 0x0000000205027212 */ /* 0x000fca00078e3cff */
[----:B------:R-:W-:Y:S01]  /*1bb0*/  IMAD.U32 R2, R2, -0x80000000, RZ ;  /* 0x8000000002027824 */ /* 0x000fe200078e00ff */
[----:B-----5:R-:W-:Y:S02]  /*1bc0*/  LEA R0, R0, R3, 0x18 ;  /* 0x0000000300007211 */ /* 0x020fe400078ec0ff */
[----:B------:R-:W-:-:S05]  /*1bd0*/  SEL R3, R6, RZ, P0 ;  /* 0x000000ff06037207 */ /* 0x000fca0000000000 */
[----:B------:R-:W-:-:S04]  /*1be0*/  IMAD R0, R3, 0x8, R0 ;  /* 0x0000000803007824 */ /* 0x000fc800078e0200 */
[----:B------:R-:W5:Y:S02]  /*1bf0*/  SYNCS.PHASECHK.TRANS64.TRYWAIT P0, [R0+URZ+0x60], R2 ;  /* 0x00006002000075a7 */ /* 0x000f6400080011ff */
[----:B-----5:R-:W-:Y:S05]  /*1c00*/  @!P0 BRA `(.L_x_34) ;  /* 0x0000002c00808947 */ /* 0x020fea0003800000 */
.L_x_24:
[----:B------:R-:W-:-:S06]  /*1c10*/  UISETP.GT.AND UP0, UPT, UR23, 0x3, UPT ;  /* 0x000000031700788c */ /* 0x000fcc000bf04270 */
[----:B------:R-:W-:-:S13]  /*1c20*/  PLOP3.LUT P0, PT, PT, PT, UP0, 0x80, 0x8 ;  /* 0x000000000008781c */ /* 0x000fda0003f0f008 */
[----:B-12345:R-:W-:Y:S05]  /*1c30*/  @P0 EXIT ;  /* 0x000000000000094d */ /* 0x03efea0003800000 */
[----:B------:R-:W-:-:S09]  /*1c40*/  UISETP.NE.AND UP0, UPT, UR23, URZ, UPT ;  /* 0x000000ff1700728c */ /* 0x000fd2000bf05270 */
[----:B------:R-:W-:Y:S05]  /*1c50*/  BRA.U UP0, `(.L_x_35) ;  /* 0x00000005008c7547 */ /* 0x000fea000b800000 */
[----:B------:R-:W1:Y:S01]  /*1c60*/  S2R R6, SR_CgaCtaId ;  /* 0x0000000000067919 */ /* 0x000e620000008800 */
[----:B------:R-:W-:Y:S01]  /*1c70*/  NOP ;  /* 0x0000000000007918 */ /* 0x000fe20000000000 */
[----:B------:R-:W-:Y:S02]  /*1c80*/  MOV R3, 0x40 ;  /* 0x0000004000037802 */ /* 0x000fe40000000f00 */
[----:B------:R-:W-:Y:S02]  /*1c90*/  MOV R5, 0x400 ;  /* 0x0000040000057802 */ /* 0x000fe40000000f00 */
[C---:B-1----:R-:W-:Y:S02]  /*1ca0*/  LEA R0, R6.reuse, R3, 0x18 ;  /* 0x0000000306007211 */ /* 0x042fe400078ec0ff */
[----:B------:R-:W-:-:S04]  /*1cb0*/  LEA R5, R6, R5, 0x18 ;  /* 0x0000000506057211 */ /* 0x000fc800078ec0ff */
[----:B------:R-:W1:Y:S02]  /*1cc0*/  LDS.U8 R0, [R0] ;  /* 0x0000000000007984 */ /* 0x000e640000000000 */
[----:B-1----:R-:W-:-:S13]  /*1cd0*/  ISETP.NE.AND P0, PT, R0, RZ, PT ;  /* 0x000000ff0000720c */ /* 0x002fda0003f05270 */
[----:B------:R-:W-:Y:S05]  /*1ce0*/  @P0 BRA `(.L_x_36) ;  /* 0x0000000400500947 */ /* 0x000fea0003800000 */
[C---:B------:R-:W-:Y:S02]  /*1cf0*/  LOP3.LUT R0, R6.reuse, 0x1, RZ, 0xc0, !PT ;  /* 0x0000000106007812 */ /* 0x040fe400078ec0ff */
[----:B------:R-:W-:Y:S02]  /*1d00*/  LOP3.LUT R13, R6, 0x1, RZ, 0x3c, !PT ;  /* 0x00000001060d7812 */ /* 0x000fe400078e3cff */
[----:B------:R-:W-:-:S13]  /*1d10*/  ISETP.NE.U32.AND P1, PT, R0, 0x1, PT ;  /* 0x000000010000780c */ /* 0x000fda0003f25070 */
[----:B------:R-:W-:Y:S05]  /*1d20*/  @!P1 BRA `(.L_x_37) ;  /* 0x0000000000c49947 */ /* 0x000fea0003800000 */
[----:B------:R-:W-:Y:S01]  /*1d30*/  ELECT P0, URZ, PT ;  /* 0x0000000000ff782f */ /* 0x000fe20003800000 */
[----:B------:R-:W-:-:S12]  /*1d40*/  BSSY B0, `(.L_x_37) ;  /* 0x000002f000007945 */ /* 0x000fd80003800000 */
[----:B------:R-:W-:Y:S05]  /*1d50*/  @!P0 BRA `(.L_x_38) ;  /* 0x0000000000b48947 */ /* 0x000fea0003800000 */
[----:B------:R-:W-:-:S05]  /*1d60*/  UMOV UR4, 0x10 ;  /* 0x0000001000047882 */ /* 0x000fca0000000000 */
[----:B------:R-:W-:Y:S04]  /*1d70*/  DEPBAR.LE SB1, 0x36 ;  /* 0x00009d800000791a */ /* 0x000fe80000000000 */
[----:B------:R-:W1:Y:S02]  /*1d80*/  UTCATOMSWS.2CTA.FIND_AND_SET.ALIGN UP0, UR4, UR4 ;  /* 0x00000004000475e3 */ /* 0x000e640008200800 */
[----:B-1----:R-:W-:Y:S01]  /*1d90*/  PLOP3.LUT P0, PT, PT, PT, UP0, 0x80, 0x8 ;  /* 0x000000000008781c */ /* 0x002fe20003f0f008 */
[----:B------:R-:W-:-:S03]  /*1da0*/  IMAD.U32 R12, RZ, RZ, UR4 ;  /* 0x00000004ff0c7e24 */ /* 0x000fc6000f8e00ff */
[----:B------:R-:W-:-:S04]  /*1db0*/  SEL R0, RZ, 0xffffffff, !P0 ;  /* 0xffffffffff007807 */ /* 0x000fc80004000000 */
[----:B------:R-:W-:-:S13]  /*1dc0*/  ISETP.NE.AND P0, PT, R0, RZ, PT ;  /* 0x000000ff0000720c */ /* 0x000fda0003f05270 */
[----:B------:R-:W-:Y:S05]  /*1dd0*/  @P0 BRA `(.L_x_39) ;  /* 0x0000000000240947 */ /* 0x000fea0003800000 */
.L_x_40:
[----:B------:R-:W-:Y:S05]  /*1de0*/  NANOSLEEP 0x64 ;  /* 0x000000640000795d */ /* 0x000fea0003800000 */
[----:B------:R-:W-:-:S05]  /*1df0*/  UMOV UR4, 0x10 ;  /* 0x0000001000047882 */ /* 0x000fca0000000000 */
[----:B------:R-:W-:Y:S04]  /*1e00*/  DEPBAR.LE SB1, 0x36 ;  /* 0x00009d800000791a */ /* 0x000fe80000000000 */
[----:B------:R-:W1:Y:S02]  /*1e10*/  UTCATOMSWS.2CTA.FIND_AND_SET.ALIGN UP0, UR4, UR4 ;  /* 0x00000004000475e3 */ /* 0x000e640008200800 */
[----:B-1----:R-:W-:Y:S01]  /*1e20*/  PLOP3.LUT P0, PT, PT, PT, UP0, 0x80, 0x8 ;  /* 0x000000000008781c */ /* 0x002fe20003f0f008 */
[----:B------:R-:W-:-:S03]  /*1e30*/  IMAD.U32 R12, RZ, RZ, UR4 ;  /* 0x00000004ff0c7e24 */ /* 0x000fc6000f8e00ff */
[----:B------:R-:W-:-:S04]  /*1e40*/  SEL R0, RZ, 0xffffffff, !P0 ;  /* 0xffffffffff007807 */ /* 0x000fc80004000000 */
[----:B------:R-:W-:-:S13]  /*1e50*/  ISETP.NE.AND P0, PT, R0, RZ, PT ;  /* 0x000000ff0000720c */ /* 0x000fda0003f05270 */
[----:B------:R-:W-:Y:S05]  /*1e60*/  @!P0 BRA `(.L_x_40) ;  /* 0xfffffffc00dc8947 */ /* 0x000fea000383ffff */
.L_x_39:
[----:B------:R-:W-:Y:S01]  /*1e70*/  MOV R11, 0x60 ;  /* 0x00000060000b7802 */ /* 0x000fe20000000f00 */
[----:B------:R-:W-:Y:S01]  /*1e80*/  VIADD R2, R5, 0x78 ;  /* 0x0000007805027836 */ /* 0x000fe20000000000 */
[----:B------:R-:W-:Y:S01]  /*1e90*/  MOV R3, 0x58 ;  /* 0x0000005800037802 */ /* 0x000fe20000000f00 */
[----:B------:R-:W-:Y:S01]  /*1ea0*/  IMAD.MOV.U32 R8, RZ, RZ, 0x4 ;  /* 0x00000004ff087424 */ /* 0x000fe200078e00ff */
[C---:B------:R-:W-:Y:S02]  /*1eb0*/  LEA R11, R6.reuse, R11, 0x18 ;  /* 0x0000000b060b7211 */ /* 0x040fe400078ec0ff */
[----:B------:R-:W-:-:S03]  /*1ec0*/  LEA R0, R6, R3, 0x18 ;  /* 0x0000000306007211 */ /* 0x000fc600078ec0ff */
[----:B------:R-:W1:Y:S02]  /*1ed0*/  LDS R14, [R11] ;  /* 0x000000000b0e7984 */ /* 0x000e640000000800 */
[----:B-1----:R-:W-:-:S04]  /*1ee0*/  IMAD.U32 R14, R14, -0x80000000, RZ ;  /* 0x800000000e0e7824 */ /* 0x002fc800078e00ff */
[----:B------:R-:W1:Y:S02]  /*1ef0*/  SYNCS.PHASECHK.TRANS64.TRYWAIT P0, [R0+URZ], R14 ;  /* 0x0000000e000075a7 */ /* 0x000e6400080011ff */
[----:B-1----:R-:W-:Y:S05]  /*1f00*/  @P0 BRA `(.L_x_41) ;  /* 0x0000000000080947 */ /* 0x002fea0003800000 */
[----:B------:R-:W1:Y:S02]  /*1f10*/  SYNCS.PHASECHK.TRANS64.TRYWAIT P0, [R0+URZ], R14 ;  /* 0x0000000e000075a7 */ /* 0x000e6400080011ff */
[----:B-1----:R-:W-:Y:S05]  /*1f20*/  @!P0 BRA `(.L_x_42) ;  /* 0x0000002800d08947 */ /* 0x002fea0003800000 */
.L_x_41:
[C---:B------:R-:W-:Y:S01]  /*1f30*/  PRMT R3, R13.reuse, 0x654, R0 ;  /* 0x000006540d037816 */ /* 0x040fe20000000000 */
[C---:B------:R-:W-:Y:S01]  /*1f40*/  IMAD.SHL.U32 R10, R12.reuse, 0x20, RZ ;  /* 0x000000200c0a7824 */ /* 0x040fe200078e00ff */
[----:B------:R-:W-:Y:S01]  /*1f50*/  PRMT R2, R13, 0x654, R2 ;  /* 0x000006540d027816 */ /* 0x000fe20000000002 */
[----:B------:R-:W-:Y:S01]  /*1f60*/  IMAD.MOV.U32 R7, RZ, RZ, 0xffff ;  /* 0x0000ffffff077424 */ /* 0x000fe200078e00ff */
[----:B------:R2:W-:Y:S01]  /*1f70*/  SYNCS.ARRIVE.TRANS64.RED RZ, [R3+URZ], R8 ;  /* 0x0000000803ff79a7 */ /* 0x0005e200080004ff */
[----:B-1----:R-:W-:Y:S01]  /*1f80*/  IMAD.MOV.U32 R0, RZ, RZ, 0x1 ;  /* 0x00000001ff007424 */ /* 0x002fe200078e00ff */
[----:B------:R1:W-:Y:S01]  /*1f90*/  STS [R5+0x78], R10 ;  /* 0x0000780a05007388 */ /* 0x0003e20000000800 */
[----:B------:R-:W-:Y:S01]  /*1fa0*/  VIADD R9, R12, 0x10 ;  /* 0x000000100c097836 */ /* 0x000fe20000000000 */
[----:B------:R-:W-:Y:S02]  /*1fb0*/  SHF.L.U32 R7, R7, R12, RZ ;  /* 0x0000000c07077219 */ /* 0x000fe400000006ff */
[----:B------:R1:W-:Y:S02]  /*1fc0*/  STAS [R2.64], R12 ;  /* 0x0000000c02007dbd */ /* 0x0003e4000c0008ff */
[----:B--2---:R-:W-:-:S02]  /*1fd0*/  SHF.L.U32 R8, R0, R9, RZ ;  /* 0x0000000900087219 */ /* 0x004fc400000006ff */
[----:B------:R-:W-:Y:S02]  /*1fe0*/  MOV R9, 0x50 ;  /* 0x0000005000097802 */ /* 0x000fe40000000f00 */
[----:B------:R-:W-:Y:S02]  /*1ff0*/  LOP3.LUT R7, R8, R7, RZ, 0xfc, !PT ;  /* 0x0000000708077212 */ /* 0x000fe400078efcff */
[----:B------:R-:W-:-:S05]  /*2000*/  LEA R8, R6, R9, 0x18 ;  /* 0x0000000906087211 */ /* 0x000fca00078ec0ff */
[----:B------:R1:W-:Y:S04]  /*2010*/  ATOMS.OR RZ, [R8], R7 ;  /* 0x0000000708ff738c */ /* 0x0003e80003000000 */
[----:B------:R1:W-:Y:S02]  /*2020*/  ATOMS.XOR RZ, [R11], R0 ;  /* 0x000000000bff738c */ /* 0x0003e40003800000 */
.L_x_38:
[----:B------:R-:W-:Y:S05]  /*2030*/  BSYNC B0 ;  /* 0x0000000000007941 */ /* 0x000fea0003800000 */
.L_x_37:
[----:B------:R-:W-:Y:S05]  /*2040*/  @P1 BRA `(.L_x_43) ;  /* 0x0000000000881947 */ /* 0x000fea0003800000 */
[----:B------:R-:W-:Y:S05]  /*2050*/  WARPSYNC.ALL ;  /* 0x0000000000007948 */ /* 0x000fea0003800000 */
[----:B------:R-:W-:Y:S01]  /*2060*/  NOP ;  /* 0x0000000000007918 */ /* 0x000fe20000000000 */
[----:B------:R-:W-:-:S13]  /*2070*/  ELECT P0, URZ, PT ;  /* 0x0000000000ff782f */ /* 0x000fda0003800000 */
[----:B------:R-:W-:Y:S05]  /*2080*/  @!P0 BRA `(.L_x_43) ;  /* 0x0000000000788947 */ /* 0x000fea0003800000 */
[----:B-1----:R-:W-:Y:S02]  /*2090*/  MOV R3, 0x60 ;  /* 0x0000006000037802 */ /* 0x002fe40000000f00 */
[----:B------:R-:W-:Y:S02]  /*20a0*/  MOV R7, 0x58 ;  /* 0x0000005800077802 */ /* 0x000fe40000000f00 */
        /* <DEDUP_REMOVED lines=8> */
.L_x_44:
[----:B------:R-:W2:Y:S01]  /*2130*/  LDS R9, [R5+0x78] ;  /* 0x0000780005097984 */ /* 0x000ea20000000800 */
[----:B------:R-:W-:Y:S01]  /*2140*/  IMAD.MOV.U32 R2, RZ, RZ, 0xffff ;  /* 0x0000ffffff027424 */ /* 0x000fe200078e00ff */
[----:B-1----:R-:W-:Y:S01]  /*2150*/  PRMT R8, R13, 0x654, R8 ;  /* 0x000006540d087816 */ /* 0x002fe20000000008 */
[----:B------:R-:W-:Y:S02]  /*2160*/  IMAD.MOV.U32 R0, RZ, RZ, 0x1 ;  /* 0x00000001ff007424 */ /* 0x000fe400078e00ff */
[C---:B--2---:R-:W-:Y:S01]  /*2170*/  IMAD.SHL.U32 R10, R9.reuse, 0x20, RZ ;  /* 0x00000020090a7824 */ /* 0x044fe200078e00ff */
[----:B------:R-:W-:Y:S01]  /*2180*/  SHF.L.U32 R2, R2, R9, RZ ;  /* 0x0000000902027219 */ /* 0x000fe200000006ff */
[----:B------:R-:W-:-:S03]  /*2190*/  VIADD R7, R9, 0x10 ;  /* 0x0000001009077836 */ /* 0x000fc60000000000 */
[----:B------:R2:W-:Y:S02]  /*21a0*/  STS [R5+0x78], R10 ;  /* 0x0000780a05007388 */ /* 0x0005e40000000800 */
[----:B------:R-:W-:Y:S02]  /*21b0*/  SHF.L.U32 R9, R0, R7, RZ ;  /* 0x0000000700097219 */ /* 0x000fe400000006ff */
[----:B------:R-:W-:Y:S02]  /*21c0*/  MOV R7, 0x50 ;  /* 0x0000005000077802 */ /* 0x000fe40000000f00 */
[----:B------:R-:W-:Y:S02]  /*21d0*/  LOP3.LUT R2, R9, R2, RZ, 0xfc, !PT ;  /* 0x0000000209027212 */ /* 0x000fe400078efcff */
[----:B------:R-:W-:-:S05]  /*21e0*/  LEA R7, R6, R7, 0x18 ;  /* 0x0000000706077211 */ /* 0x000fca00078ec0ff */
[----:B------:R2:W-:Y:S01]  /*21f0*/  ATOMS.OR RZ, [R7], R2 ;  /* 0x0000000207ff738c */ /* 0x0005e20003000000 */
[----:B------:R2:W-:Y:S03]  /*2200*/  SYNCS.ARRIVE.TRANS64.RED.A1T0 RZ, [R8+URZ], RZ ;  /* 0x000000ff08ff79a7 */ /* 0x0005e600081004ff */
[----:B------:R2:W-:Y:S01]  /*2210*/  ATOMS.XOR RZ, [R3], R0 ;  /* 0x0000000003ff738c */ /* 0x0005e20003800000 */
[----:B------:R-:W-:Y:S05]  /*2220*/  BRA `(.L_x_43) ;  /* 0x0000000000107947 */ /* 0x000fea0003800000 */
.L_x_36:
[----:B------:R-:W-:Y:S02]  /*2230*/  MOV R0, 0xffffffff ;  /* 0xffffffff00007802 */ /* 0x000fe40000000f00 */
[----:B------:R-:W-:-:S03]  /*2240*/  MOV R2, 0x2270 ;  /* 0x0000227000027802 */ /* 0x000fc60000000f00 */
[----:B------:R1:W-:Y:S04]  /*2250*/  STS [R5+0x78], R0 ;  /* 0x0000780005007388 */ /* 0x0003e80000000800 */
[----:B-1----:R-:W-:Y:S05]  /*2260*/  CALL.REL.NOINC `($__internal_1_$__cuda_sm10x_tcgen05_guardrail_trap_phase_invalid_during_alloc) ;  /* 0x00000028006c7944 */ /* 0x002fea0003c00000 */
.L_x_43:
[----:B------:R-:W-:Y:S05]  /*2270*/  WARPSYNC.ALL ;  /* 0x0000000000007948 */ /* 0x000fea0003800000 */
[----:B------:R-:W-:Y:S01]  /*2280*/  NOP ;  /* 0x0000000000007918 */ /* 0x000fe20000000000 */
.L_x_35:
[----:B------:R-:W3:Y:S08]  /*2290*/  S2UR UR4, SR_CgaCtaId ;  /* 0x00000000000479c3 */ /* 0x000ef00000008800 */
[----:B------:R-:W-:Y:S01]  /*22a0*/  BAR.SYNC.DEFER_BLOCKING 0x2, 0xa0 ;  /* 0x0082800000007b1d */ /* 0x000fe20000010000 */
[----:B-12---:R-:W-:-:S07]  /*22b0*/  MOV R3, 0x400 ;  /* 0x0000040000037802 */ /* 0x006fce0000000f00 */
[----:B------:R-:W1:Y:S01]  /*22c0*/  S2UR UR7, SR_CTAID.Z ;  /* 0x00000000000779c3 */ /* 0x000e620000002700 */
[----:B---3--:R-:W-:-:S05]  /*22d0*/  IMAD.U32 R0, RZ, RZ, UR4 ;  /* 0x00000004ff007e24 */ /* 0x008fca000f8e00ff */
[----:B------:R-:W-:Y:S01]  /*22e0*/  LEA R3, R0, R3, 0x18 ;  /* 0x0000000300037211 */ /* 0x000fe200078ec0ff */
[----:B-1----:R-:W-:-:S04]  /*22f0*/  UISETP.GT.U32.AND UP0, UPT, UR7, 0x7f, UPT ;  /* 0x0000007f0700788c */ /* 0x002fc8000bf04070 */
[----:B------:R-:W1:Y:S02]  /*2300*/  LDS R2, [R3+0x78] ;  /* 0x0000780003027984 */ /* 0x000e640000000800 */
[----:B-1----:R-:W-:-:S03]  /*2310*/  R2UR UR11, R2 ;  /* 0x00000000020b72ca */ /* 0x002fc600000e0000 */
[----:B------:R-:W-:-:S12]  /*2320*/  BRA.U UP0, `(.L_x_46) ;  /* 0x0000002100407547 */ /* 0x000fd8000b800000 */
[----:B------:R-:W1:Y:S01]  /*2330*/  LDCU.64 UR4, c[0x0][0x5c0] ;  /* 0x0000b800ff0477ac */ /* 0x000e620008000a00 */
[----:B------:R-:W-:Y:S01]  /*2340*/  SHF.R.U32.HI R0, RZ, 0x5, R4 ;  /* 0x00000005ff007819 */ /* 0x000fe20000011604 */
[----:B------:R-:W-:Y:S01]  /*2350*/  IMAD.SHL.U32 R5, R4, 0x40, RZ ;  /* 0x0000004004057824 */ /* 0x000fe200078e00ff */
[----:B------:R-:W2:Y:S01]  /*2360*/  S2UR UR26, SR_CTAID.Y ;  /* 0x00000000001a79c3 */ /* 0x000ea20000002600 */
[----:B------:R-:W3:Y:S01]  /*2370*/  LDCU UR24, c[0x0][0x5d0] ;  /* 0x0000ba00ff1877ac */ /* 0x000ee20008000800 */
[----:B------:R-:W-:Y:S02]  /*2380*/  R2UR UR23, R0 ;  /* 0x00000000001772ca */ /* 0x000fe400000e0000 */
[----:B------:R-:W-:Y:S01]  /*2390*/  LOP3.LUT R5, R5, 0x7c0, RZ, 0xc0, !PT ;  /* 0x000007c005057812 */ /* 0x000fe200078ec0ff */
[----:B------:R-:W4:Y:S01]  /*23a0*/  LDCU UR13, c[0x0][0x374] ;  /* 0x00006e80ff0d77ac */ /* 0x000f220008000800 */
[----:B------:R-:W4:Y:S01]  /*23b0*/  LDCU UR10, c[0x0][0x370] ;  /* 0x00006e00ff0a77ac */ /* 0x000f220008000800 */
[----:B------:R-:W-:-:S02]  /*23c0*/  UIADD3 UR28, UPT, UPT, UR12, UR12, URZ ;  /* 0x0000000c0c1c7290 */ /* 0x000fc4000fffe0ff */
[----:B-1----:R-:W-:-:S06]  /*23d0*/  UIMAD.WIDE.U32 UR8, UR7, UR5, URZ ;  /* 0x00000005070872a5 */ /* 0x002fcc000f8e00ff */
[----:B------:R-:W-:Y:S01]  /*23e0*/  IMAD.U32 R0, RZ, RZ, UR23 ;  /* 0x00000017ff007e24 */ /* 0x000fe2000f8e00ff */
[----:B------:R-:W1:Y:S03]  /*23f0*/  LDCU.64 UR34, c[0x0][0x348] ;  /* 0x00006900ff2277ac */ /* 0x000e660008000a00 */
[----:B------:R-:W-:Y:S01]  /*2400*/  IMAD R0, R0, 0x800, R5 ;  /* 0x0000080000007824 */ /* 0x000fe200078e0205 */
[----:B------:R-:W-:Y:S02]  /*2410*/  UIADD3 UR5, UPT, UPT, UR7, -UR9, URZ ;  /* 0x8000000907057290 */ /* 0x000fe4000fffe0ff */
[----:B------:R-:W-:Y:S01]  /*2420*/  ULEA UR31, UR23, UR11, 0x15 ;  /* 0x0000000b171f7291 */ /* 0x000fe2000f8ea8ff */
[----:B------:R-:W-:Y:S01]  /*2430*/  IMAD.IADD R0, R3, 0x1, R0 ;  /* 0x0000000103007824 */ /* 0x000fe200078e0200 */
[----:B------:R-:W-:Y:S02]  /*2440*/  USHF.R.U32.HI UR5, URZ, UR20, UR5 ;  /* 0x00000014ff057299 */ /* 0x000fe40008011605 */
[----:B----4-:R-:W-:Y:S01]  /*2450*/  UIMAD UR10, UR13, UR10, URZ ;  /* 0x0000000a0d0a72a4 */ /* 0x010fe2000f8e02ff */
[C---:B------:R-:W-:Y:S01]  /*2460*/  VIADD R2, R0.reuse, 0x8420 ;  /* 0x0000842000027836 */ /* 0x040fe20000000000 */
[----:B------:R-:W-:Y:S01]  /*2470*/  UIADD3 UR5, UPT, UPT, UR9, UR5, URZ ;  /* 0x0000000509057290 */ /* 0x000fe2000fffe0ff */
[C---:B------:R-:W-:Y:S01]  /*2480*/  VIADD R3, R0.reuse, 0x8410 ;  /* 0x0000841000037836 */ /* 0x040fe20000000000 */
[----:B------:R-:W-:Y:S01]  /*2490*/  UMOV UR30, URZ ;  /* 0x000000ff001e7c82 */ /* 0x000fe20008000000 */
[----:B------:R-:W-:Y:S01]  /*24a0*/  VIADD R5, R0, 0x8430 ;  /* 0x0000843000057836 */ /* 0x000fe20000000000 */
[----:B------:R-:W-:Y:S01]  /*24b0*/  USHF.R.U32.HI UR8, URZ, UR19, UR5 ;  /* 0x00000013ff087299 */ /* 0x000fe20008011605 */
[----:B------:R-:W-:Y:S01]  /*24c0*/  SHF.R.U32.HI R73, RZ, 0x3, R2 ;  /* 0x00000003ff497819 */ /* 0x000fe20000011602 */
[----:B------:R-:W-:Y:S01]  /*24d0*/  UMOV UR29, URZ ;  /* 0x000000ff001d7c82 */ /* 0x000fe20008000000 */
[----:B------:R-:W-:Y:S01]  /*24e0*/  SHF.R.U32.HI R72, RZ, 0x3, R3 ;  /* 0x00000003ff487819 */ /* 0x000fe20000011603 */
[----:B------:R-:W-:Y:S01]  /*24f0*/  UIADD3 UR8, UPT, UPT, -UR8, URZ, URZ ;  /* 0x000000ff08087290 */ /* 0x000fe2000fffe1ff */
[----:B------:R-:W-:Y:S01]  /*2500*/  LOP3.LUT R73, R2, 0x30, R73, 0x78, !PT ;  /* 0x0000003002497812 */ /* 0x000fe200078e7849 */
[C---:B------:R-:W-:Y:S01]  /*2510*/  VIADD R2, R0.reuse, 0x8400 ;  /* 0x0000840000027836 */ /* 0x040fe20000000000 */
[----:B------:R-:W-:Y:S01]  /*2520*/  SHF.R.U32.HI R74, RZ, 0x3, R5 ;  /* 0x00000003ff4a7819 */ /* 0x000fe20000011605 */
[----:B------:R-:W-:Y:S01]  /*2530*/  UIMAD UR8, UR4, UR8, UR7 ;  /* 0x00000008040872a4 */ /* 0x000fe2000f8e0207 */
[----:B------:R-:W-:Y:S01]  /*2540*/  LOP3.LUT R72, R3, 0x30, R72, 0x78, !PT ;  /* 0x0000003003487812 */ /* 0x000fe200078e7848 */
[----:B------:R-:W4:Y:S01]  /*2550*/  LDCU.64 UR4, c[0x0][0x5d8] ;  /* 0x0000bb00ff0477ac */ /* 0x000f220008000a00 */
[----:B------:R-:W-:Y:S01]  /*2560*/  SHF.R.U32.HI R71, RZ, 0x3, R2 ;  /* 0x00000003ff477819 */ /* 0x000fe20000011602 */
[----:B------:R-:W-:Y:S01]  /*2570*/  VIADD R3, R0, 0x430 ;  /* 0x0000043000037836 */ /* 0x000fe20000000000 */
[----:B------:R-:W-:Y:S01]  /*2580*/  LOP3.LUT R74, R5, 0x30, R74, 0x78, !PT ;  /* 0x00000030054a7812 */ /* 0x000fe200078e784a */
[----:B---3--:R-:W-:Y:S01]  /*2590*/  UIMAD.WIDE.U32 UR24, UR8, UR24, URZ ;  /* 0x00000018081872a5 */ /* 0x008fe2000f8e00ff */
[----:B------:R-:W-:Y:S01]  /*25a0*/  LOP3.LUT R71, R2, 0x30, R71, 0x78, !PT ;  /* 0x0000003002477812 */ /* 0x000fe200078e7847 */
[C---:B------:R-:W-:Y:S01]  /*25b0*/  VIADD R2, R0.reuse, 0x420 ;  /* 0x0000042000027836 */ /* 0x040fe20000000000 */
[----:B------:R-:W-:Y:S01]  /*25c0*/  SHF.R.U32.HI R70, RZ, 0x3, R3 ;  /* 0x00000003ff467819 */ /* 0x000fe20000011603 */
[----:B------:R-:W-:-:S02]  /*25d0*/  VIADD R5, R0, 0x410 ;  /* 0x0000041000057836 */ /* 0x000fc40000000000 */
[----:B------:R-:W-:Y:S01]  /*25e0*/  VIADD R0, R0, 0x400 ;  /* 0x0000040000007836 */ /* 0x000fe20000000000 */
[----:B------:R-:W-:Y:S01]  /*25f0*/  UMOV UR9, UR25 ;  /* 0x0000001900097c82 */ /* 0x000fe20008000000 */
[----:B------:R-:W-:Y:S01]  /*2600*/  LOP3.LUT R70, R3, 0x30, R70, 0x78, !PT ;  /* 0x0000003003467812 */ /* 0x000fe200078e7846 */
[----:B------:R-:W-:Y:S01]  /*2610*/  UIADD3 UR6, UPT, UPT, UR8, -UR9, URZ ;  /* 0x8000000908067290 */ /* 0x000fe2000fffe0ff */
[----:B------:R-:W-:Y:S02]  /*2620*/  SHF.R.U32.HI R69, RZ, 0x3, R2 ;  /* 0x00000003ff457819 */ /* 0x000fe40000011602 */
[----:B------:R-:W-:Y:S01]  /*2630*/  SHF.R.U32.HI R68, RZ, 0x3, R5 ;  /* 0x00000003ff447819 */ /* 0x000fe20000011605 */
[----:B------:R-:W-:Y:S01]  /*2640*/  USHF.R.U32.HI UR6, URZ, UR18, UR6 ;  /* 0x00000012ff067299 */ /* 0x000fe20008011606 */
[----:B------:R-:W-:Y:S02]  /*2650*/  SHF.R.U32.HI R3, RZ, 0x3, R0 ;  /* 0x00000003ff037819 */ /* 0x000fe40000011600 */
[----:B------:R-:W-:Y:S01]  /*2660*/  LOP3.LUT R69, R2, 0x30, R69, 0x78, !PT ;  /* 0x0000003002457812 */ /* 0x000fe200078e7845 */
[----:B------:R-:W-:Y:S01]  /*2670*/  UIADD3 UR6, UPT, UPT, UR9, UR6, URZ ;  /* 0x0000000609067290 */ /* 0x000fe2000fffe0ff */
[----:B------:R-:W-:Y:S01]  /*2680*/  LOP3.LUT R68, R5, 0x30, R68, 0x78, !PT ;  /* 0x0000003005447812 */ /* 0x000fe200078e7844 */
[----:B------:R-:W-:Y:S01]  /*2690*/  IMAD.MOV.U32 R2, RZ, RZ, RZ ;  /* 0x000000ffff027224 */ /* 0x000fe200078e00ff */
[----:B------:R-:W-:Y:S01]  /*26a0*/  LOP3.LUT R3, R0, 0x30, R3, 0x78, !PT ;  /* 0x0000003000037812 */ /* 0x000fe200078e7803 */
[----:B------:R-:W-:-:S04]  /*26b0*/  USHF.R.U32.HI UR6, URZ, UR17, UR6 ;  /* 0x00000011ff067299 */ /* 0x000fc80008011606 */
[----:B----4-:R-:W-:-:S07]  /*26c0*/  UIMAD.WIDE.U32 UR24, UR6, UR5, URZ ;  /* 0x00000005061872a5 */ /* 0x010fce000f8e00ff */
[----:B------:R-:W-:Y:S01]  /*26d0*/  UMOV UR9, UR25 ;  /* 0x0000001900097c82 */ /* 0x000fe20008000000 */
[----:B------:R-:W-:Y:S01]  /*26e0*/  UMOV UR25, 0x400 ;  /* 0x0000040000197882 */ /* 0x000fe20000000000 */
[----:B------:R-:W-:Y:S02]  /*26f0*/  UIADD3 UR5, UPT, UPT, UR6, -UR9, URZ ;  /* 0x8000000906057290 */ /* 0x000fe4000fffe0ff */
[----:B------:R-:W3:Y:S02]  /*2700*/  S2UR UR24, SR_CgaCtaId ;  /* 0x00000000001879c3 */ /* 0x000ee40000008800 */
[----:B------:R-:W-:-:S04]  /*2710*/  USHF.R.U32.HI UR5, URZ, UR16, UR5 ;  /* 0x00000010ff057299 */ /* 0x000fc80008011605 */
[----:B------:R-:W-:Y:S01]  /*2720*/  UIADD3 UR5, UPT, UPT, UR9, UR5, URZ ;  /* 0x0000000509057290 */ /* 0x000fe2000fffe0ff */
[----:B------:R-:W4:Y:S03]  /*2730*/  LDCU UR9, c[0x0][0x378] ;  /* 0x00006f00ff0977ac */ /* 0x000f260008000800 */
[----:B------:R-:W-:-:S04]  /*2740*/  USHF.R.U32.HI UR5, URZ, UR15, UR5 ;  /* 0x0000000fff057299 */ /* 0x000fc80008011605 */
[----:B------:R-:W-:-:S04]  /*2750*/  UIADD3 UR5, UPT, UPT, -UR5, URZ, URZ ;  /* 0x000000ff05057290 */ /* 0x000fc8000fffe1ff */
[----:B------:R-:W-:Y:S02]  /*2760*/  UIMAD UR4, UR4, UR5, UR6 ;  /* 0x00000005040472a4 */ /* 0x000fe4000f8e0206 */
[----:B------:R-:W-:Y:S02]  /*2770*/  UIADD3 UR6, UPT, UPT, -UR6, URZ, URZ ;  /* 0x000000ff06067290 */ /* 0x000fe4000fffe1ff */
[----:B----4-:R-:W-:-:S03]  /*2780*/  UIMAD UR9, UR10, UR9, URZ ;  /* 0x000000090a0972a4 */ /* 0x010fc6000f8e02ff */
[----:B------:R-:W4:Y:S01]  /*2790*/  LDCU UR5, c[0x0][0x5cc] ;  /* 0x0000b980ff0577ac */ /* 0x000f220008000800 */
[----:B------:R-:W-:-:S04]  /*27a0*/  USHF.R.S32.HI UR32, URZ, 0x1f, UR9 ;  /* 0x0000001fff207899 */ /* 0x000fc80008011409 */
[----:B------:R-:W-:Y:S02]  /*27b0*/  ULEA.HI UR32, UR32, UR9, URZ, 0x2 ;  /* 0x0000000920207291 */ /* 0x000fe4000f8f10ff */
[----:B-1234-:R-:W-:-:S12]  /*27c0*/  UIMAD UR5, UR5, UR6, UR8 ;  /* 0x00000006050572a4 */ /* 0x01efd8000f8e0208 */
.L_x_50:
[----:B------:R-:W-:Y:S01]  /*27d0*/  IMAD.U32 R0, RZ, RZ, UR24 ;  /* 0x00000018ff007e24 */ /* 0x000fe2000f8e00ff */
[----:B------:R-:W-:Y:S01]  /*27e0*/  SHF.L.U32 R6, R2, 0x1f, RZ ;  /* 0x0000001f02067819 */ /* 0x000fe200000006ff */
[----:B------:R-:W-:Y:S02]  /*27f0*/  UIADD3 UR5, UPT, UPT, UR5, UR5, URZ ;  /* 0x0000000505057290 */ /* 0x000fe4000fffe0ff */
[----:B------:R-:W-:Y:S01]  /*2800*/  UIADD3 UR13, UPT, UPT, UR4, UR4, URZ ;  /* 0x00000004040d7290 */ /* 0x000fe2000fffe0ff */
[----:B------:R-:W-:Y:S01]  /*2810*/  R2UR UR6, R0 ;  /* 0x00000000000672ca */ /* 0x000fe200000e0000 */
[----:B------:R-:W-:Y:S02]  /*2820*/  ULEA UR39, UR29, UR31, 0x8 ;  /* 0x0000001f1d277291 */ /* 0x000fe4000f8e40ff */
[----:B------:R-:W-:Y:S02]  /*2830*/  ULOP3.LUT UR13, UR13, 0x1, UR26, 0xf8, !UPT ;  /* 0x000000010d0d7892 */ /* 0x000fe4000f8ef81a */
[----:B------:R-:W-:-:S02]  /*2840*/  USHF.L.U32 UR38, UR30, 0x3, URZ ;  /* 0x000000031e267899 */ /* 0x000fc400080006ff */
[----:B------:R-:W-:Y:S01]  /*2850*/  USHF.L.U32 UR9, UR13, 0x8, URZ ;  /* 0x000000080d097899 */ /* 0x000fe200080006ff */
[----:B------:R-:W1:Y:S05]  /*2860*/  LDCU UR33, c[0x0][0x5e4] ;  /* 0x0000bc80ff2177ac */ /* 0x000e6a0008000800 */
[----:B------:R-:W-:Y:S02]  /*2870*/  ULEA UR6, UR6, UR25, 0x18 ;  /* 0x0000001906067291 */ /* 0x000fe4000f8ec0ff */
[----:B------:R-:W-:Y:S02]  /*2880*/  USHF.L.U32 UR13, UR13, 0x7, URZ ;  /* 0x000000070d0d7899 */ /* 0x000fe400080006ff */
[----:B------:R-:W-:-:S02]  /*2890*/  ULEA UR27, UR29, UR6, 0x3 ;  /* 0x000000061d1b7291 */ /* 0x000fc4000f8e18ff */
[----:B------:R-:W-:-:S04]  /*28a0*/  ULOP3.LUT UR6, UR5, UR22, URZ, 0xfc, !UPT ;  /* 0x0000001605067292 */ /* 0x000fc8000f8efcff */
[----:B------:R-:W-:-:S03]  /*28b0*/  ULEA.HI UR5, UR5, UR6, URZ, 0x1 ;  /* 0x0000000605057291 */ /* 0x000fc6000f8f08ff */
[----:B------:R-:W2:Y:S01]  /*28c0*/  SYNCS.PHASECHK.TRANS64.TRYWAIT P0, [UR27+0x50], R6 ;  /* 0x00005006ff0075a7 */ /* 0x000ea2000800111b */
[----:B------:R-:W-:Y:S02]  /*28d0*/  ULOP3.LUT UR8, UR5, 0xfffffffe, URZ, 0xc0, !UPT ;  /* 0xfffffffe05087892 */ /* 0x000fe4000f8ec0ff */
[----:B------:R-:W-:Y:S02]  /*28e0*/  USHF.R.U32.HI UR4, URZ, 0x1, UR5 ;  /* 0x00000001ff047899 */ /* 0x000fe40008011605 */
[----:B------:R-:W-:Y:S02]  /*28f0*/  UISETP.NE.AND UP0, UPT, UR6, UR8, UPT ;  /* 0x000000080600728c */ /* 0x000fe4000bf05270 */
[----:B------:R-:W-:Y:S02]  /*2900*/  UIADD3 UR10, UPT, UPT, UR4, -0x1, URZ ;  /* 0xffffffff040a7890 */ /* 0x000fe4000fffe0ff */
[----:B------:R-:W-:-:S11]  /*2910*/  UISETP.LT.AND UP0, UPT, UR6, URZ, UP0 ;  /* 0x000000ff0600728c */ /* 0x000fd60008701270 */
[----:B------:R-:W-:-:S04]  /*2920*/  @!UP0 UIADD3 UR10, UPT, UPT, UR4, URZ, URZ ;  /* 0x000000ff040a8290 */ /* 0x000fc8000fffe0ff */
[----:B------:R-:W-:Y:S01]  /*2930*/  ULEA UR10, UR10, UR21, 0x8 ;  /* 0x000000150a0a7291 */ /* 0x000fe2000f8e40ff */
[----:B-12---:R-:W-:Y:S11]  /*2940*/  @!P0 BRA `(.L_x_47) ;  /* 0x0000002000788947 */ /* 0x006ff60003800000 */
.L_x_66:
[----:B------:R-:W-:Y:S01]  /*2950*/  UMOV UR37, 0x1 ;  /* 0x0000000100257882 */ /* 0x000fe20000000000 */
[----:B------:R-:W-:-:S05]  /*2960*/  UMOV UR36, UR38 ;  /* 0x0000002600247c82 */ /* 0x000fca0008000000 */
.L_x_49:
[----:B------:R-:W2:Y:S01]  /*2970*/  LDTM.x32 R36, tmem[UR39+0x20] ;  /* 0x00002027002479ee */ /* 0x000ea200082c0000 */
[----:B-1----:R-:W1:Y:S01]  /*2980*/  LDTM.x32 R4, tmem[UR39] ;  /* 0x00000027000479ee */ /* 0x002e6200082c0000 */
[----:B------:R-:W-:Y:S02]  /*2990*/  USHF.R.S32.HI UR8, URZ, 0x1f, UR36 ;  /* 0x0000001fff087899 */ /* 0x000fe40008011424 */
[----:B------:R-:W-:Y:S02]  /*29a0*/  UIADD3 UR4, UPT, UPT, UR36, 0x1, URZ ;  /* 0x0000000124047890 */ /* 0x000fe4000fffe0ff */
[----:B------:R-:W-:Y:S02]  /*29b0*/  ULEA.HI UR8, UR8, UR36, URZ, 0x2 ;  /* 0x0000002408087291 */ /* 0x000fe4000f8f10ff */
[----:B------:R-:W-:Y:S02]  /*29c0*/  USHF.R.S32.HI UR6, URZ, 0x1f, UR4 ;  /* 0x0000001fff067899 */ /* 0x000fe40008011404 */
[----:B------:R-:W-:-:S02]  /*29d0*/  ULOP3.LUT UR8, UR8, 0xfffffffc, URZ, 0xc0, !UPT ;  /* 0xfffffffc08087892 */ /* 0x000fc4000f8ec0ff */
[----:B------:R-:W-:Y:S02]  /*29e0*/  ULEA.HI UR6, UR6, UR4, URZ, 0x2 ;  /* 0x0000000406067291 */ /* 0x000fe4000f8f10ff */
[----:B------:R-:W-:Y:S02]  /*29f0*/  UIADD3 UR8, UPT, UPT, -UR8, UR36, URZ ;  /* 0x0000002408087290 */ /* 0x000fe4000fffe1ff */
[----:B------:R-:W-:Y:S02]  /*2a00*/  ULOP3.LUT UR6, UR6, 0xfffffffc, URZ, 0xc0, !UPT ;  /* 0xfffffffc06067892 */ /* 0x000fe4000f8ec0ff */
[----:B------:R-:W-:Y:S02]  /*2a10*/  ULEA.HI UR12, UR38, UR38, URZ, 0x1 ;  /* 0x00000026260c7291 */ /* 0x000fe4000f8f08ff */
[----:B------:R-:W-:Y:S01]  /*2a20*/  MOV R75, UR8 ;  /* 0x00000008004b7c02 */ /* 0x000fe20008000f00 */
[----:B------:R-:W-:Y:S02]  /*2a30*/  UIADD3 UR6, UPT, UPT, UR4, -UR6, URZ ;  /* 0x8000000604067290 */ /* 0x000fe4000fffe0ff */
[----:B------:R-:W-:Y:S01]  /*2a40*/  ULOP3.LUT UR12, UR12, 0xfffffffe, URZ, 0xc0, !UPT ;  /* 0xfffffffe0c0c7892 */ /* 0x000fe2000f8ec0ff */
[----:B--2---:R-:W-:Y:S01]  /*2a50*/  FMUL R59, R59, UR33 ;  /* 0x000000213b3b7c20 */ /* 0x004fe20008400000 */
[----:B-1----:R-:W-:Y:S01]  /*2a60*/  FMUL R11, R11, UR33 ;  /* 0x000000210b0b7c20 */ /* 0x002fe20008400000 */
[----:B------:R-:W-:Y:S01]  /*2a70*/  FMUL R10, R10, UR33 ;  /* 0x000000210a0a7c20 */ /* 0x000fe20008400000 */
        /* <DEDUP_REMOVED lines=9> */
[----:B------:R-:W-:Y:S01]  /*2b10*/  F2FP.BF16.F32.PACK_AB R7, R11, R10 ;  /* 0x0000000a0b07723e */ /* 0x000fe200000010ff */
[----:B------:R-:W-:Y:S01]  /*2b20*/  FMUL R83, R59, -1.4426950216293334961 ;  /* 0xbfb8aa3b3b537820 */ /* 0x000fe20000400000 */
[----:B------:R-:W-:Y:S01]  /*2b30*/  F2FP.BF16.F32.PACK_AB R6, R9, R8 ;  /* 0x000000080906723e */ /* 0x000fe200000010ff */
[----:B------:R-:W-:Y:S01]  /*2b40*/  FMUL R81, R58, -1.4426950216293334961 ;  /* 0xbfb8aa3b3a517820 */ /* 0x000fe20000400000 */
[----:B------:R-:W-:Y:S01]  /*2b50*/  F2FP.BF16.F32.PACK_AB R5, R76, R77 ;  /* 0x0000004d4c05723e */ /* 0x000fe200000010ff */
[----:B------:R-:W-:Y:S01]  /*2b60*/  FMUL R89, R54, -1.4426950216293334961 ;  /* 0xbfb8aa3b36597820 */ /* 0x000fe20000400000 */
[----:B------:R-:W-:Y:S01]  /*2b70*/  F2FP.BF16.F32.PACK_AB R4, R78, R79 ;  /* 0x0000004f4e04723e */ /* 0x000fe200000010ff */
[----:B------:R-:W-:Y:S01]  /*2b80*/  FMUL R55, R55, UR33 ;  /* 0x0000002137377c20 */ /* 0x000fe20008400000 */
[----:B------:R-:W-:Y:S01]  /*2b90*/  LEA R82, R75, R3, 0xd ;  /* 0x000000034b527211 */ /* 0x000fe200078e68ff */
[----:B------:R-:W-:Y:S01]  /*2ba0*/  FMUL R85, R57, -1.4426950216293334961 ;  /* 0xbfb8aa3b39557820 */ /* 0x000fe20000400000 */
[----:B------:R-:W-:Y:S01]  /*2bb0*/  FMUL R80, R12, UR33 ;  /* 0x000000210c507c20 */ /* 0x000fe20008400000 */
[----:B------:R-:W-:Y:S01]  /*2bc0*/  FMUL R19, R19, UR33 ;  /* 0x0000002113137c20 */ /* 0x000fe20008400000 */
[----:B------:R1:W-:Y:S01]  /*2bd0*/  MUFU.EX2 R12, R83 ;  /* 0x00000053000c7308 */ /* 0x0003e20000000800 */
[----:B------:R2:W-:Y:S01]  /*2be0*/  STS.128 [R82], R4 ;  /* 0x0000000452007388 */ /* 0x0005e20000000c00 */
[----:B------:R-:W-:Y:S01]  /*2bf0*/  FMUL R18, R18, UR33 ;  /* 0x0000002112127c20 */ /* 0x000fe20008400000 */
[----:B------:R-:W-:Y:S01]  /*2c00*/  FMUL R17, R17, UR33 ;  /* 0x0000002111117c20 */ /* 0x000fe20008400000 */
[----:B------:R-:W-:Y:S01]  /*2c10*/  FMUL R16, R16, UR33 ;  /* 0x0000002110107c20 */ /* 0x000fe20008400000 */
[----:B------:R-:W-:Y:S01]  /*2c20*/  FMUL R15, R15, UR33 ;  /* 0x000000210f0f7c20 */ /* 0x000fe20008400000 */
[----:B------:R-:W-:Y:S01]  /*2c30*/  FMUL R14, R14, UR33 ;  /* 0x000000210e0e7c20 */ /* 0x000fe20008400000 */
[----:B------:R-:W-:Y:S01]  /*2c40*/  FMUL R13, R13, UR33 ;  /* 0x000000210d0d7c20 */ /* 0x000fe20008400000 */
[----:B------:R-:W3:Y:S01]  /*2c50*/  MUFU.EX2 R81, R81 ;  /* 0x0000005100517308 */ /* 0x000ee20000000800 */
[----:B------:R-:W-:Y:S01]  /*2c60*/  LEA R84, R75, R68, 0xd ;  /* 0x000000444b547211 */ /* 0x000fe200078e68ff */
[----:B------:R-:W-:Y:S01]  /*2c70*/  FMUL R27, R27, UR33 ;  /* 0x000000211b1b7c20 */ /* 0x000fe20008400000 */
[----:B------:R-:W-:Y:S01]  /*2c80*/  FMUL R26, R26, UR33 ;  /* 0x000000211a1a7c20 */ /* 0x000fe20008400000 */
[----:B------:R-:W-:Y:S01]  /*2c90*/  FMUL R23, R23, UR33 ;  /* 0x0000002117177c20 */ /* 0x000fe20008400000 */
[----:B------:R-:W-:Y:S01]  /*2ca0*/  FMUL R22, R22, UR33 ;  /* 0x0000002116167c20 */ /* 0x000fe20008400000 */
[----:B------:R-:W-:Y:S01]  /*2cb0*/  FMUL R21, R21, UR33 ;  /* 0x0000002115157c20 */ /* 0x000fe20008400000 */
[----:B------:R-:W-:Y:S01]  /*2cc0*/  FMUL R20, R20, UR33 ;  /* 0x0000002114147c20 */ /* 0x000fe20008400000 */
[----:B------:R-:W-:Y:S01]  /*2cd0*/  MUFU.EX2 R89, R89 ;  /* 0x0000005900597308 */ /* 0x000fe20000000800 */
[----:B-1----:R-:W-:Y:S01]  /*2ce0*/  FMUL R83, R24, UR33 ;  /* 0x0000002118537c20 */ /* 0x002fe20008400000 */
[----:B------:R-:W-:Y:S01]  /*2cf0*/  FMUL R24, R55, -1.4426950216293334961 ;  /* 0xbfb8aa3b37187820 */ /* 0x000fe20000400000 */
[----:B------:R-:W-:Y:S01]  /*2d00*/  FMUL R49, R49, UR33 ;  /* 0x0000002131317c20 */ /* 0x000fe20008400000 */
[----:B------:R-:W-:Y:S01]  /*2d10*/  LEA R86, R75, R69, 0xd ;  /* 0x000000454b567211 */ /* 0x000fe200078e68ff */
[----:B------:R-:W-:Y:S01]  /*2d20*/  FMUL R50, R50, UR33 ;  /* 0x0000002132327c20 */ /* 0x000fe20008400000 */
[----:B------:R-:W-:Y:S01]  /*2d30*/  FMUL R51, R51, UR33 ;  /* 0x0000002133337c20 */ /* 0x000fe20008400000 */
[----:B------:R-:W-:Y:S01]  /*2d40*/  FMUL R90, R49, -1.4426950216293334961 ;  /* 0xbfb8aa3b315a7820 */ /* 0x000fe20000400000 */
[----:B------:R-:W-:Y:S01]  /*2d50*/  MUFU.EX2 R24, R24 ;  /* 0x0000001800187308 */ /* 0x000fe20000000800 */
[----:B---3--:R-:W-:Y:S01]  /*2d60*/  FADD R92, R81, 1 ;  /* 0x3f800000515c7421 */ /* 0x008fe20000000000 */
[----:B------:R-:W-:Y:S01]  /*2d70*/  FMUL R48, R48, UR33 ;  /* 0x0000002130307c20 */ /* 0x000fe20008400000 */
[----:B------:R-:W-:Y:S01]  /*2d80*/  FADD R93, R12, 1 ;  /* 0x3f8000000c5d7421 */ /* 0x000fe20000000000 */
[----:B------:R-:W-:Y:S01]  /*2d90*/  FMUL R46, R46, UR33 ;  /* 0x000000212e2e7c20 */ /* 0x000fe20008400000 */
[----:B------:R-:W-:Y:S01]  /*2da0*/  FMUL R56, R56, UR33 ;  /* 0x0000002138387c20 */ /* 0x000fe20008400000 */
[----:B------:R-:W-:Y:S01]  /*2db0*/  FMUL R47, R47, UR33 ;  /* 0x000000212f2f7c20 */ /* 0x000fe20008400000 */
[----:B------:R-:W-:Y:S01]  /*2dc0*/  FMUL R44, R44, UR33 ;  /* 0x000000212c2c7c20 */ /* 0x000fe20008400000 */
[----:B--2---:R-:W-:Y:S01]  /*2dd0*/  FMUL R82, R25, UR33 ;  /* 0x0000002119527c20 */ /* 0x004fe20008400000 */
[----:B------:R-:W-:Y:S01]  /*2de0*/  F2FP.BF16.F32.PACK_AB R7, R19, R18 ;  /* 0x000000121307723e */ /* 0x000fe200000010ff */
[----:B------:R1:W-:Y:S01]  /*2df0*/  MUFU.EX2 R25, R85 ;  /* 0x0000005500197308 */ /* 0x0003e20000000800 */
[----:B------:R-:W-:Y:S01]  /*2e00*/  F2FP.BF16.F32.PACK_AB R6, R17, R16 ;  /* 0x000000101106723e */ /* 0x000fe200000010ff */
[----:B------:R-:W-:Y:S01]  /*2e10*/  FMUL R88, R56, -1.4426950216293334961 ;  /* 0xbfb8aa3b38587820 */ /* 0x000fe20000400000 */
[----:B------:R-:W-:Y:S01]  /*2e20*/  F2FP.BF16.F32.PACK_AB R5, R15, R14 ;  /* 0x0000000e0f05723e */ /* 0x000fe200000010ff */
[----:B------:R-:W-:Y:S01]  /*2e30*/  FMUL R45, R45, UR33 ;  /* 0x000000212d2d7c20 */ /* 0x000fe20008400000 */
[----:B------:R-:W-:Y:S01]  /*2e40*/  F2FP.BF16.F32.PACK_AB R4, R13, R80 ;  /* 0x000000500d04723e */ /* 0x000fe200000010ff */
[----:B------:R-:W-:Y:S01]  /*2e50*/  FMUL R81, R44, -1.4426950216293334961 ;  /* 0xbfb8aa3b2c517820 */ /* 0x000fe20000400000 */
[----:B------:R-:W-:Y:S01]  /*2e60*/  FMUL R40, R40, UR33 ;  /* 0x0000002128287c20 */ /* 0x000fe20008400000 */
[----:B------:R-:W-:Y:S01]  /*2e70*/  MUFU.RCP R12, R93 ;  /* 0x0000005d000c7308 */ /* 0x000fe20000001000 */
[----:B------:R-:W-:Y:S01]  /*2e80*/  FMUL R87, R45, -1.4426950216293334961 ;  /* 0xbfb8aa3b2d577820 */ /* 0x000fe20000400000 */
[----:B------:R2:W-:Y:S01]  /*2e90*/  STS.128 [R84], R4 ;  /* 0x0000000454007388 */ /* 0x0005e20000000c00 */
[----:B------:R-:W-:Y:S01]  /*2ea0*/  FMUL R42, R42, UR33 ;  /* 0x000000212a2a7c20 */ /* 0x000fe20008400000 */
[----:B------:R-:W-:Y:S01]  /*2eb0*/  FMUL R41, R41, UR33 ;  /* 0x0000002129297c20 */ /* 0x000fe20008400000 */
[----:B------:R-:W-:Y:S01]  /*2ec0*/  FMUL R39, R39, UR33 ;  /* 0x0000002127277c20 */ /* 0x000fe20008400000 */
[----:B------:R-:W-:Y:S01]  /*2ed0*/  FMUL R66, R66, UR33 ;  /* 0x0000002142427c20 */ /* 0x000fe20008400000 */
[----:B------:R-:W-:Y:S01]  /*2ee0*/  FMUL R35, R35, UR33 ;  /* 0x0000002123237c20 */ /* 0x000fe20008400000 */
[----:B------:R-:W3:Y:S01]  /*2ef0*/  MUFU.EX2 R88, R88 ;  /* 0x0000005800587308 */ /* 0x000ee20000000800 */
[----:B-1----:R-:W-:Y:S01]  /*2f00*/  FMUL R85, R50, -1.4426950216293334961 ;  /* 0xbfb8aa3b32557820 */ /* 0x002fe20000400000 */
[----:B------:R-:W-:Y:S01]  /*2f10*/  FMUL R34, R34, UR33 ;  /* 0x0000002122227c20 */ /* 0x000fe20008400000 */
[----:B------:R-:W-:Y:S01]  /*2f20*/  FMUL R33, R33, UR33 ;  /* 0x0000002121217c20 */ /* 0x000fe20008400000 */
[----:B------:R-:W-:Y:S01]  /*2f30*/  FMUL R32, R32, UR33 ;  /* 0x0000002120207c20 */ /* 0x000fe20008400000 */
[----:B------:R-:W-:Y:S01]  /*2f40*/  FMUL R31, R31, UR33 ;  /* 0x000000211f1f7c20 */ /* 0x000fe20008400000 */
[----:B------:R-:W-:Y:S01]  /*2f50*/  FMUL R30, R30, UR33 ;  /* 0x000000211e1e7c20 */ /* 0x000fe20008400000 */
[----:B------:R-:W-:Y:S01]  /*2f60*/  LEA R75, R75, R70, 0xd ;  /* 0x000000464b4b7211 */ /* 0x000fe200078e68ff */
[----:B------:R-:W1:Y:S01]  /*2f70*/  MUFU.EX2 R85, R85 ;  /* 0x0000005500557308 */ /* 0x000e620000000800 */
[----:B------:R-:W-:-:S02]  /*2f80*/  UIADD3 UR12, UPT, UPT, -UR12, UR38, URZ ;  /* 0x000000260c0c7290 */ /* 0x000fc4000fffe1ff */
[----:B------:R-:W-:-:S05]  /*2f90*/  UISETP.NE.AND UP0, UPT, UR23, URZ, UPT ;  /* 0x000000ff1700728c */ /* 0x000fca000bf05270 */
[----:B------:R-:W4:Y:S01]  /*2fa0*/  MUFU.EX2 R81, R81 ;  /* 0x0000005100517308 */ /* 0x000f220000000800 */
[----:B---3--:R-:W-:Y:S01]  /*2fb0*/  FADD R91, R88, 1 ;  /* 0x3f800000585b7421 */ /* 0x008fe20000000000 */
[----:B------:R-:W-:-:S06]  /*2fc0*/  FMUL R88, R59, R12 ;  /* 0x0000000c3b587220 */ /* 0x000fcc0000400000 */
[----:B------:R-:W3:Y:S01]  /*2fd0*/  MUFU.EX2 R87, R87 ;  /* 0x0000005700577308 */ /* 0x000ee20000000800 */
[----:B--2---:R-:W-:Y:S01]  /*2fe0*/  F2FP.BF16.F32.PACK_AB R7, R27, R26 ;  /* 0x0000001a1b07723e */ /* 0x004fe200000010ff */
[----:B------:R-:W-:Y:S01]  /*2ff0*/  FMUL R84, R51, -1.4426950216293334961 ;  /* 0xbfb8aa3b33547820 */ /* 0x000fe20000400000 */
[----:B------:R-:W-:Y:S01]  /*3000*/  F2FP.BF16.F32.PACK_AB R6, R82, R83 ;  /* 0x000000535206723e */ /* 0x000fe200000010ff */
[----:B-1----:R-:W-:Y:S01]  /*3010*/  FADD R93, R85, 1 ;  /* 0x3f800000555d7421 */ /* 0x002fe20000000000 */
[----:B------:R-:W-:Y:S01]  /*3020*/  F2FP.BF16.F32.PACK_AB R5, R23, R22 ;  /* 0x000000161705723e */ /* 0x000fe200000010ff */
[----:B------:R-:W-:Y:S01]  /*3030*/  FMUL R27, R27, R88 ;  /* 0x000000581b1b7220 */ /* 0x000fe20000400000 */
[----:B------:R-:W-:Y:S01]  /*3040*/  F2FP.BF16.F32.PACK_AB R4, R21, R20 ;  /* 0x000000141504723e */ /* 0x000fe200000010ff */
[----:B------:R-:W1:Y:S01]  /*3050*/  MUFU.EX2 R84, R84 ;  /* 0x0000005400547308 */ /* 0x000e620000000800 */
[----:B----4-:R-:W-:-:S03]  /*3060*/  FADD R81, R81, 1 ;  /* 0x3f80000051517421 */ /* 0x010fc60000000000 */
[----:B------:R2:W-:Y:S04]  /*3070*/  STS.128 [R86], R4 ;  /* 0x0000000456007388 */ /* 0x0005e80000000c00 */
[----:B------:R-:W4:Y:S01]  /*3080*/  MUFU.RCP R91, R91 ;  /* 0x0000005b005b7308 */ /* 0x000f220000001000 */
[----:B---3--:R-:W-:Y:S01]  /*3090*/  FADD R87, R87, 1 ;  /* 0x3f80000057577421 */ /* 0x008fe20000000000 */
[----:B-1----:R-:W-:-:S06]  /*30a0*/  FADD R85, R84, 1 ;  /* 0x3f80000054557421 */ /* 0x002fcc0000000000 */
[----:B------:R-:W1:Y:S01]  /*30b0*/  MUFU.RCP R84, R85 ;  /* 0x0000005500547308 */ /* 0x000e620000001000 */
[----:B----4-:R-:W-:Y:S01]  /*30c0*/  FMUL R88, R56, R91 ;  /* 0x0000005b38587220 */ /* 0x010fe20000400000 */
[----:B------:R-:W-:-:S03]  /*30d0*/  FMUL R91, R39, -1.4426950216293334961 ;  /* 0xbfb8aa3b275b7820 */ /* 0x000fc60000400000 */
[----:B------:R-:W-:Y:S01]  /*30e0*/  FMUL R83, R83, R88 ;  /* 0x0000005853537220 */ /* 0x000fe20000400000 */
[----:B------:R-:W-:Y:S02]  /*30f0*/  FMUL R88, R42, -1.4426950216293334961 ;  /* 0xbfb8aa3b2a587820 */ /* 0x000fe40000400000 */
[----:B------:R-:W-:Y:S01]  /*3100*/  MUFU.EX2 R91, R91 ;  /* 0x0000005b005b7308 */ /* 0x000fe20000000800 */
[----:B--2---:R-:W-:Y:S01]  /*3110*/  FMUL R5, R48, -1.4426950216293334961 ;  /* 0xbfb8aa3b30057820 */ /* 0x004fe20000400000 */
[----:B------:R-:W-:Y:S01]  /*3120*/  FMUL R86, R46, -1.4426950216293334961 ;  /* 0xbfb8aa3b2e567820 */ /* 0x000fe20000400000 */
[----:B------:R-:W-:Y:S01]  /*3130*/  FMUL R6, R47, -1.4426950216293334961 ;  /* 0xbfb8aa3b2f067820 */ /* 0x000fe20000400000 */
[----:B-1----:R-:W-:-:S04]  /*3140*/  FMUL R84, R51, R84 ;  /* 0x0000005433547220 */ /* 0x002fc80000400000 */
[----:B------:R1:W-:Y:S08]  /*3150*/  MUFU.EX2 R4, R90 ;  /* 0x0000005a00047308 */ /* 0x0003f00000000800 */
[----:B------:R2:W3:Y:S08]  /*3160*/  MUFU.RCP R7, R92 ;  /* 0x0000005c00077308 */ /* 0x0004f00000001000 */
[----:B------:R-:W-:Y:S01]  /*3170*/  MUFU.EX2 R5, R5 ;  /* 0x0000000500057308 */ /* 0x000fe20000000800 */
[----:B-1----:R-:W-:Y:S01]  /*3180*/  FADD R90, R25, 1 ;  /* 0x3f800000195a7421 */ /* 0x002fe20000000000 */
[----:B------:R-:W-:Y:S01]  /*3190*/  FADD R25, R89, 1 ;  /* 0x3f80000059197421 */ /* 0x000fe20000000000 */
[----:B------:R-:W-:-:S05]  /*31a0*/  FMUL R89, R41, -1.4426950216293334961 ;  /* 0xbfb8aa3b29597820 */ /* 0x000fca0000400000 */
[----:B------:R-:W1:Y:S01]  /*31b0*/  MUFU.RCP R25, R25 ;  /* 0x0000001900197308 */ /* 0x000e620000001000 */
[----:B--2---:R-:W-:Y:S01]  /*31c0*/  FADD R92, R24, 1 ;  /* 0x3f800000185c7421 */ /* 0x004fe20000000000 */
[----:B---3--:R-:W-:-:S04]  /*31d0*/  FMUL R7, R58, R7 ;  /* 0x000000073a077220 */ /* 0x008fc80000400000 */
[----:B------:R-:W-:Y:S01]  /*31e0*/  FMUL R26, R26, R7 ;  /* 0x000000071a1a7220 */ /* 0x000fe20000400000 */
[----:B------:R-:W-:Y:S01]  /*31f0*/  FMUL R7, R43, UR33 ;  /* 0x000000212b077c20 */ /* 0x000fe20008400000 */
[----:B------:R-:W2:Y:S03]  /*3200*/  MUFU.RCP R92, R92 ;  /* 0x0000005c005c7308 */ /* 0x000ea60000001000 */
[----:B------:R-:W-:-:S05]  /*3210*/  FMUL R12, R7, -1.4426950216293334961 ;  /* 0xbfb8aa3b070c7820 */ /* 0x000fca0000400000 */
[----:B------:R-:W3:Y:S01]  /*3220*/  MUFU.RCP R90, R90 ;  /* 0x0000005a005a7308 */ /* 0x000ee20000001000 */
[----:B-1----:R-:W-:-:S04]  /*3230*/  FMUL R25, R54, R25 ;  /* 0x0000001936197220 */ /* 0x002fc80000400000 */
[----:B------:R-:W-:-:S03]  /*3240*/  FMUL R24, R22, R25 ;  /* 0x0000001916187220 */ /* 0x000fc60000400000 */
[----:B------:R-:W1:Y:S01]  /*3250*/  MUFU.EX2 R86, R86 ;  /* 0x0000005600567308 */ /* 0x000e620000000800 */
[----:B--2---:R-:W-:Y:S01]  /*3260*/  FMUL R22, R55, R92 ;  /* 0x0000005c37167220 */ /* 0x004fe20000400000 */
[----:B------:R-:W-:Y:S01]  /*3270*/  FADD R92, R4, 1 ;  /* 0x3f800000045c7421 */ /* 0x000fe20000000000 */
[----:B------:R-:W-:Y:S01]  /*3280*/  FMUL R4, R37, UR33 ;  /* 0x0000002125047c20 */ /* 0x000fe20008400000 */
[----:B------:R-:W-:Y:S01]  /*3290*/  FMUL R37, R19, R84 ;  /* 0x0000005413257220 */ /* 0x000fe20000400000 */
[----:B------:R-:W-:Y:S01]  /*32a0*/  FMUL R25, R23, R22 ;  /* 0x0000001617197220 */ /* 0x000fe20000400000 */
[----:B------:R-:W-:Y:S01]  /*32b0*/  FADD R23, R5, 1 ;  /* 0x3f80000005177421 */ /* 0x000fe20000000000 */
[----:B------:R-:W-:Y:S01]  /*32c0*/  FMUL R19, R36, UR33 ;  /* 0x0000002124137c20 */ /* 0x000fe20008400000 */
[----:B------:R-:W-:Y:S01]  /*32d0*/  MUFU.RCP R92, R92 ;  /* 0x0000005c005c7308 */ /* 0x000fe20000001000 */
[----:B---3--:R-:W-:Y:S01]  /*32e0*/  FMUL R43, R57, R90 ;  /* 0x0000005a392b7220 */ /* 0x008fe20000400000 */
[----:B------:R-:W-:Y:S01]  /*32f0*/  FMUL R22, R38, UR33 ;  /* 0x0000002126167c20 */ /* 0x000fe20008400000 */
[----:B------:R-:W-:Y:S01]  /*3300*/  FMUL R90, R40, -1.4426950216293334961 ;  /* 0xbfb8aa3b285a7820 */ /* 0x000fe20000400000 */
[----:B------:R-:W-:Y:S01]  /*3310*/  FMUL R84, R19, -1.4426950216293334961 ;  /* 0xbfb8aa3b13547820 */ /* 0x000fe20000400000 */
[----:B------:R-:W-:Y:S01]  /*3320*/  FMUL R82, R82, R43 ;  /* 0x0000002b52527220 */ /* 0x000fe20000400000 */
[----:B------:R-:W-:-:S02]  /*3330*/  FMUL R5, R22, -1.4426950216293334961 ;  /* 0xbfb8aa3b16057820 */ /* 0x000fc40000400000 */
[----:B------:R-:W2:Y:S01]  /*3340*/  MUFU.RCP R23, R23 ;  /* 0x0000001700177308 */ /* 0x000ea20000001000 */
[----:B-1----:R-:W-:-:S07]  /*3350*/  FADD R86, R86, 1 ;  /* 0x3f80000056567421 */ /* 0x002fce0000000000 */
[----:B------:R-:W1:Y:S08]  /*3360*/  MUFU.RCP R43, R93 ;  /* 0x0000005d002b7308 */ /* 0x000e700000001000 */
[----:B------:R-:W3:Y:S01]  /*3370*/  MUFU.EX2 R6, R6 ;  /* 0x0000000600067308 */ /* 0x000ee20000000800 */
[----:B--2---:R-:W-:-:S04]  /*3380*/  FMUL R23, R48, R23 ;  /* 0x0000001730177220 */ /* 0x004fc80000400000 */
[----:B------:R-:W-:Y:S01]  /*3390*/  FMUL R36, R16, R23 ;  /* 0x0000001710247220 */ /* 0x000fe20000400000 */
[----:B------:R-:W-:Y:S01]  /*33a0*/  FMUL R16, R53, UR33 ;  /* 0x0000002135107c20 */ /* 0x000fe20008400000 */
[----:B------:R-:W-:Y:S01]  /*33b0*/  FMUL R23, R52, UR33 ;  /* 0x0000002134177c20 */ /* 0x000fe20008400000 */
[----:B------:R2:W4:Y:S01]  /*33c0*/  MUFU.RCP R53, R86 ;  /* 0x0000005600357308 */ /* 0x0005220000001000 */
[----:B-1----:R-:W-:Y:S02]  /*33d0*/  FMUL R43, R50, R43 ;  /* 0x0000002b322b7220 */ /* 0x002fe40000400000 */
[----:B------:R-:W-:Y:S02]  /*33e0*/  FMUL R93, R23, -1.4426950216293334961 ;  /* 0xbfb8aa3b175d7820 */ /* 0x000fe40000400000 */
[----:B------:R-:W-:Y:S01]  /*33f0*/  FMUL R38, R18, R43 ;  /* 0x0000002b12267220 */ /* 0x000fe20000400000 */
[----:B------:R-:W-:Y:S02]  /*3400*/  FMUL R18, R4, -1.4426950216293334961 ;  /* 0xbfb8aa3b04127820 */ /* 0x000fe40000400000 */
[----:B------:R-:W-:Y:S01]  /*3410*/  MUFU.EX2 R12, R12 ;  /* 0x0000000c000c7308 */ /* 0x000fe20000000800 */
[----:B---3--:R-:W-:-:S07]  /*3420*/  FADD R85, R6, 1 ;  /* 0x3f80000006557421 */ /* 0x008fce0000000000 */
[----:B------:R-:W-:Y:S01]  /*3430*/  MUFU.EX2 R90, R90 ;  /* 0x0000005a005a7308 */ /* 0x000fe20000000800 */
[----:B--2---:R-:W-:Y:S01]  /*3440*/  FMUL R86, R49, R92 ;  /* 0x0000005c31567220 */ /* 0x004fe20000400000 */
[----:B----4-:R-:W-:Y:S01]  /*3450*/  FMUL R53, R46, R53 ;  /* 0x000000352e357220 */ /* 0x010fe20000400000 */
[----:B------:R-:W-:Y:S02]  /*3460*/  FMUL R92, R16, -1.4426950216293334961 ;  /* 0xbfb8aa3b105c7820 */ /* 0x000fe40000400000 */
[----:B------:R-:W-:Y:S01]  /*3470*/  FMUL R43, R17, R86 ;  /* 0x00000056112b7220 */ /* 0x000fe20000400000 */
[----:B------:R-:W-:Y:S01]  /*3480*/  FMUL R17, R67, UR33 ;  /* 0x0000002143117c20 */ /* 0x000fe20008400000 */
[----:B------:R-:W-:Y:S01]  /*3490*/  FMUL R52, R14, R53 ;  /* 0x000000350e347220 */ /* 0x000fe20000400000 */
[----:B------:R-:W1:Y:S02]  /*34a0*/  MUFU.RCP R86, R85 ;  /* 0x0000005500567308 */ /* 0x000e640000001000 */
[----:B------:R-:W-:-:S06]  /*34b0*/  FMUL R6, R17, -1.4426950216293334961 ;  /* 0xbfb8aa3b11067820 */ /* 0x000fcc0000400000 */
[----:B------:R-:W2:Y:S08]  /*34c0*/  MUFU.RCP R67, R81 ;  /* 0x0000005100437308 */ /* 0x000eb00000001000 */
[----:B------:R-:W3:Y:S01]  /*34d0*/  MUFU.EX2 R88, R88 ;  /* 0x0000005800587308 */ /* 0x000ee20000000800 */
[----:B-1----:R-:W-:Y:S01]  /*34e0*/  FMUL R14, R47, R86 ;  /* 0x000000562f0e7220 */ /* 0x002fe20000400000 */
[----:B------:R-:W-:-:S03]  /*34f0*/  FADD R85, R12, 1 ;  /* 0x3f8000000c557421 */ /* 0x000fc60000000000 */
[----:B------:R-:W-:Y:S01]  /*3500*/  FMUL R53, R15, R14 ;  /* 0x0000000e0f357220 */ /* 0x000fe20000400000 */
[----:B------:R-:W-:Y:S02]  /*3510*/  FMUL R14, R66, -1.4426950216293334961 ;  /* 0xbfb8aa3b420e7820 */ /* 0x000fe40000400000 */
[----:B------:R-:W1:Y:S01]  /*3520*/  MUFU.RCP R86, R87 ;  /* 0x0000005700567308 */ /* 0x000e620000001000 */
[----:B--2---:R-:W-:Y:S01]  /*3530*/  FMUL R67, R44, R67 ;  /* 0x000000432c437220 */ /* 0x004fe20000400000 */
[----:B------:R-:W-:-:S03]  /*3540*/  FMUL R81, R65, UR33 ;  /* 0x0000002141517c20 */ /* 0x000fc60008400000 */
[----:B------:R-:W-:-:S03]  /*3550*/  FMUL R80, R80, R67 ;  /* 0x0000004350507220 */ /* 0x000fc60000400000 */
[----:B------:R-:W2:Y:S01]  /*3560*/  MUFU.EX2 R89, R89 ;  /* 0x0000005900597308 */ /* 0x000ea20000000800 */
[----:B---3--:R-:W-:Y:S01]  /*3570*/  FADD R15, R88, 1 ;  /* 0x3f800000580f7421 */ /* 0x008fe20000000000 */
[----:B------:R-:W-:-:S06]  /*3580*/  FMUL R88, R62, UR33 ;  /* 0x000000213e587c20 */ /* 0x000fcc0008400000 */
[----:B------:R-:W3:Y:S01]  /*3590*/  MUFU.EX2 R5, R5 ;  /* 0x0000000500057308 */ /* 0x000ee20000000800 */
[----:B-1----:R-:W-:Y:S01]  /*35a0*/  FMUL R12, R45, R86 ;  /* 0x000000562d0c7220 */ /* 0x002fe20000400000 */
[----:B------:R-:W-:-:S03]  /*35b0*/  FMUL R87, R61, UR33 ;  /* 0x000000213d577c20 */ /* 0x000fc60008400000 */
[----:B------:R-:W-:Y:S01]  /*35c0*/  FMUL R67, R13, R12 ;  /* 0x0000000c0d437220 */ /* 0x000fe20000400000 */
[----:B------:R-:W-:Y:S01]  /*35d0*/  FADD R13, R90, 1 ;  /* 0x3f8000005a0d7421 */ /* 0x000fe20000000000 */
[----:B------:R-:W-:Y:S01]  /*35e0*/  FMUL R12, R81, -1.4426950216293334961 ;  /* 0xbfb8aa3b510c7820 */ /* 0x000fe20000400000 */
[----:B------:R-:W1:Y:S01]  /*35f0*/  MUFU.RCP R15, R15 ;  /* 0x0000000f000f7308 */ /* 0x000e620000001000 */
[----:B--2---:R-:W-:-:S07]  /*3600*/  FADD R89, R89, 1 ;  /* 0x3f80000059597421 */ /* 0x004fce0000000000 */
[----:B------:R-:W2:Y:S01]  /*3610*/  MUFU.RCP R13, R13 ;  /* 0x0000000d000d7308 */ /* 0x000ea20000001000 */
[----:B---3--:R-:W-:-:S07]  /*3620*/  FADD R5, R5, 1 ;  /* 0x3f80000005057421 */ /* 0x008fce0000000000 */
[----:B------:R-:W3:Y:S01]  /*3630*/  MUFU.RCP R90, R89 ;  /* 0x00000059005a7308 */ /* 0x000ee20000001000 */
[----:B-1----:R-:W-:-:S04]  /*3640*/  FMUL R65, R42, R15 ;  /* 0x0000000f2a417220 */ /* 0x002fc80000400000 */
[----:B------:R-:W-:-:S03]  /*3650*/  FMUL R65, R10, R65 ;  /* 0x000000410a417220 */ /* 0x000fc60000400000 */
[----:B------:R-:W1:Y:S01]  /*3660*/  MUFU.EX2 R84, R84 ;  /* 0x0000005400547308 */ /* 0x000e620000000800 */
[----:B--2---:R-:W-:-:S04]  /*3670*/  FMUL R13, R40, R13 ;  /* 0x0000000d280d7220 */ /* 0x004fc80000400000 */
[----:B------:R-:W-:Y:S01]  /*3680*/  FMUL R62, R8, R13 ;  /* 0x0000000d083e7220 */ /* 0x000fe20000400000 */
[----:B------:R-:W-:Y:S02]  /*3690*/  FMUL R13, R88, -1.4426950216293334961 ;  /* 0xbfb8aa3b580d7820 */ /* 0x000fe40000400000 */
[----:B------:R2:W4:Y:S01]  /*36a0*/  MUFU.RCP R86, R85 ;  /* 0x0000005500567308 */ /* 0x0005220000001000 */
[----:B---3--:R-:W-:Y:S01]  /*36b0*/  FMUL R8, R41, R90 ;  /* 0x0000005a29087220 */ /* 0x008fe20000400000 */
[----:B------:R-:W-:Y:S01]  /*36c0*/  FMUL R90, R60, UR33 ;  /* 0x000000213c5a7c20 */ /* 0x000fe20008400000 */
[----:B------:R-:W-:Y:S02]  /*36d0*/  FADD R89, R91, 1 ;  /* 0x3f8000005b597421 */ /* 0x000fe40000000000 */
[----:B------:R-:W-:Y:S01]  /*36e0*/  FMUL R61, R9, R8 ;  /* 0x00000008093d7220 */ /* 0x000fe20000400000 */
[----:B------:R-:W-:Y:S02]  /*36f0*/  FMUL R8, R90, -1.4426950216293334961 ;  /* 0xbfb8aa3b5a087820 */ /* 0x000fe40000400000 */
[----:B------:R-:W3:Y:S01]  /*3700*/  MUFU.EX2 R18, R18 ;  /* 0x0000001200127308 */ /* 0x000ee20000000800 */
[----:B-1----:R-:W-:-:S07]  /*3710*/  FADD R60, R84, 1 ;  /* 0x3f800000543c7421 */ /* 0x002fce0000000000 */
[----:B------:R-:W1:Y:S01]  /*3720*/  MUFU.EX2 R93, R93 ;  /* 0x0000005d005d7308 */ /* 0x000e620000000800 */
[----:B--2---:R-:W-:Y:S01]  /*3730*/  FMUL R85, R63, UR33 ;  /* 0x000000213f557c20 */ /* 0x004fe20008400000 */
[C---:B----4-:R-:W-:Y:S01]  /*3740*/  FMUL R10, R7.reuse, R86 ;  /* 0x00000056070a7220 */ /* 0x050fe20000400000 */
[----:B------:R-:W-:Y:S01]  /*3750*/  FMUL R86, R64, UR33 ;  /* 0x0000002140567c20 */ /* 0x000fe20008400000 */
[----:B------:R-:W-:Y:S02]  /*3760*/  F2FP.BF16.F32.PACK_AB R7, R7, R42 ;  /* 0x0000002a0707723e */ /* 0x000fe400000010ff */
[----:B------:R-:W-:Y:S01]  /*3770*/  FMUL R64, R11, R10 ;  /* 0x0000000a0b407220 */ /* 0x000fe20000400000 */
[----:B------:R-:W-:Y:S01]  /*3780*/  FMUL R11, R87, -1.4426950216293334961 ;  /* 0xbfb8aa3b570b7820 */ /* 0x000fe20000400000 */
[----:B------:R-:W2:Y:S01]  /*3790*/  MUFU.RCP R63, R5 ;  /* 0x00000005003f7308 */ /* 0x000ea20000001000 */
[----:B---3--:R-:W-:Y:S01]  /*37a0*/  FADD R9, R18, 1 ;  /* 0x3f80000012097421 */ /* 0x008fe20000000000 */
[----:B------:R-:W-:Y:S01]  /*37b0*/  FMUL R10, R85, -1.4426950216293334961 ;  /* 0xbfb8aa3b550a7820 */ /* 0x000fe20000400000 */
[----:B------:R-:W-:-:S05]  /*37c0*/  FMUL R15, R86, -1.4426950216293334961 ;  /* 0xbfb8aa3b560f7820 */ /* 0x000fca0000400000 */
[----:B------:R-:W3:Y:S01]  /*37d0*/  MUFU.EX2 R92, R92 ;  /* 0x0000005c005c7308 */ /* 0x000ee20000000800 */
[----:B-1----:R-:W-:-:S07]  /*37e0*/  FADD R93, R93, 1 ;  /* 0x3f8000005d5d7421 */ /* 0x002fce0000000000 */
[----:B------:R-:W1:Y:S01]  /*37f0*/  MUFU.RCP R60, R60 ;  /* 0x0000003c003c7308 */ /* 0x000e620000001000 */
[----:B--2---:R-:W-:-:S04]  /*3800*/  FMUL R18, R22, R63 ;  /* 0x0000003f16127220 */ /* 0x004fc80000400000 */
[----:B------:R-:W-:-:S03]  /*3810*/  FMUL R77, R77, R18 ;  /* 0x000000124d4d7220 */ /* 0x000fc60000400000 */
[----:B------:R-:W2:Y:S01]  /*3820*/  MUFU.RCP R5, R93 ;  /* 0x0000005d00057308 */ /* 0x000ea20000001000 */
[----:B---3--:R-:W-:-:S07]  /*3830*/  FADD R63, R92, 1 ;  /* 0x3f8000005c3f7421 */ /* 0x008fce0000000000 */
[----:B------:R-:W3:Y:S01]  /*3840*/  MUFU.RCP R63, R63 ;  /* 0x0000003f003f7308 */ /* 0x000ee20000001000 */
[----:B-1----:R-:W-:-:S04]  /*3850*/  FMUL R60, R19, R60 ;  /* 0x0000003c133c7220 */ /* 0x002fc80000400000 */
[----:B------:R-:W-:-:S03]  /*3860*/  FMUL R79, R79, R60 ;  /* 0x0000003c4f4f7220 */ /* 0x000fc60000400000 */
[----:B------:R-:W1:Y:S01]  /*3870*/  MUFU.RCP R89, R89 ;  /* 0x0000005900597308 */ /* 0x000e620000001000 */
[----:B--2---:R-:W-:-:S07]  /*3880*/  FMUL R5, R23, R5 ;  /* 0x0000000517057220 */ /* 0x004fce0000400000 */
[----:B------:R-:W2:Y:S01]  /*3890*/  MUFU.RCP R9, R9 ;  /* 0x0000000900097308 */ /* 0x000ea20000001000 */
[----:B---3--:R-:W-:Y:S01]  /*38a0*/  FMUL R60, R16, R63 ;  /* 0x0000003f103c7220 */ /* 0x008fe20000400000 */
[----:B------:R-:W-:Y:S01]  /*38b0*/  FMUL R63, R20, R5 ;  /* 0x00000005143f7220 */ /* 0x000fe20000400000 */
[----:B------:R-:W-:Y:S01]  /*38c0*/  FMUL R20, R29, UR33 ;  /* 0x000000211d147c20 */ /* 0x000fe20008400000 */
[----:B------:R-:W-:Y:S01]  /*38d0*/  FMUL R29, R28, UR33 ;  /* 0x000000211c1d7c20 */ /* 0x000fe20008400000 */
[----:B------:R-:W-:Y:S01]  /*38e0*/  FMUL R60, R21, R60 ;  /* 0x0000003c153c7220 */ /* 0x000fe20000400000 */
[C---:B------:R-:W-:Y:S02]  /*38f0*/  F2FP.BF16.F32.PACK_AB R5, R39.reuse, R22 ;  /* 0x000000162705723e */ /* 0x040fe400000010ff */
[----:B------:R-:W3:Y:S01]  /*3900*/  MUFU.EX2 R6, R6 ;  /* 0x0000000600067308 */ /* 0x000ee20000000800 */
[----:B-1----:R-:W-:-:S04]  /*3910*/  FMUL R89, R39, R89 ;  /* 0x0000005927597220 */ /* 0x002fc80000400000 */
[----:B------:R-:W-:-:S03]  /*3920*/  FMUL R76, R76, R89 ;  /* 0x000000594c4c7220 */ /* 0x000fc60000400000 */
[----:B------:R-:W1:Y:S01]  /*3930*/  MUFU.EX2 R14, R14 ;  /* 0x0000000e000e7308 */ /* 0x000e620000000800 */
[C---:B--2---:R-:W-:Y:S01]  /*3940*/  FMUL R9, R4.reuse, R9 ;  /* 0x0000000904097220 */ /* 0x044fe20000400000 */
[----:B------:R-:W-:Y:S02]  /*3950*/  F2FP.BF16.F32.PACK_AB R4, R4, R19 ;  /* 0x000000130404723e */ /* 0x000fe400000010ff */
[----:B------:R-:W-:Y:S01]  /*3960*/  F2FP.BF16.F32.PACK_AB R19, R17, R66 ;  /* 0x000000421113723e */ /* 0x000fe200000010ff */
[----:B------:R-:W-:Y:S01]  /*3970*/  FMUL R78, R78, R9 ;  /* 0x000000094e4e7220 */ /* 0x000fe20000400000 */
[----:B------:R-:W-:Y:S02]  /*3980*/  F2FP.BF16.F32.PACK_AB R9, R47, R46 ;  /* 0x0000002e2f09723e */ /* 0x000fe400000010ff */
[----:B------:R-:W2:Y:S01]  /*3990*/  MUFU.EX2 R11, R11 ;  /* 0x0000000b000b7308 */ /* 0x000ea20000000800 */
[----:B---3--:R-:W-:-:S07]  /*39a0*/  FADD R6, R6, 1 ;  /* 0x3f80000006067421 */ /* 0x008fce0000000000 */
[----:B------:R-:W3:Y:S01]  /*39b0*/  MUFU.EX2 R12, R12 ;  /* 0x0000000c000c7308 */ /* 0x000ee20000000800 */
[----:B-1----:R-:W-:-:S07]  /*39c0*/  FADD R14, R14, 1 ;  /* 0x3f8000000e0e7421 */ /* 0x002fce0000000000 */
[----:B------:R-:W1:Y:S01]  /*39d0*/  MUFU.EX2 R13, R13 ;  /* 0x0000000d000d7308 */ /* 0x000e620000000800 */
[----:B--2---:R-:W-:Y:S01]  /*39e0*/  FADD R28, R11, 1 ;  /* 0x3f8000000b1c7421 */ /* 0x004fe20000000000 */
[----:B------:R-:W-:-:S06]  /*39f0*/  F2FP.BF16.F32.PACK_AB R11, R51, R50 ;  /* 0x00000032330b723e */ /* 0x000fcc00000010ff */
[----:B------:R-:W2:Y:S01]  /*3a00*/  MUFU.EX2 R8, R8 ;  /* 0x0000000800087308 */ /* 0x000ea20000000800 */
[----:B---3--:R-:W-:-:S07]  /*3a10*/  FADD R12, R12, 1 ;  /* 0x3f8000000c0c7421 */ /* 0x008fce0000000000 */
[----:B------:R-:W3:Y:S01]  /*3a20*/  MUFU.EX2 R10, R10 ;  /* 0x0000000a000a7308 */ /* 0x000ee20000000800 */
[----:B-1----:R-:W-:-:S07]  /*3a30*/  FADD R13, R13, 1 ;  /* 0x3f8000000d0d7421 */ /* 0x002fce0000000000 */
[----:B------:R-:W1:Y:S01]  /*3a40*/  MUFU.EX2 R15, R15 ;  /* 0x0000000f000f7308 */ /* 0x000e620000000800 */
[----:B--2---:R-:W-:Y:S01]  /*3a50*/  FADD R46, R8, 1 ;  /* 0x3f800000082e7421 */ /* 0x004fe20000000000 */
[----:B------:R-:W-:-:S06]  /*3a60*/  F2FP.BF16.F32.PACK_AB R8, R45, R44 ;  /* 0x0000002c2d08723e */ /* 0x000fcc00000010ff */
[----:B------:R-:W2:Y:S01]  /*3a70*/  MUFU.RCP R89, R14 ;  /* 0x0000000e00597308 */ /* 0x000ea20000001000 */
[----:B---3--:R-:W-:Y:S01]  /*3a80*/  FADD R92, R10, 1 ;  /* 0x3f8000000a5c7421 */ /* 0x008fe20000000000 */
[----:B------:R-:W-:-:S06]  /*3a90*/  F2FP.BF16.F32.PACK_AB R10, R49, R48 ;  /* 0x00000030310a723e */ /* 0x000fcc00000010ff */
[----:B------:R3:W4:Y:S01]  /*3aa0*/  MUFU.RCP R18, R6 ;  /* 0x0000000600127308 */ /* 0x0007220000001000 */
[----:B-1----:R-:W-:-:S07]  /*3ab0*/  FADD R15, R15, 1 ;  /* 0x3f8000000f0f7421 */ /* 0x002fce0000000000 */
[----:B------:R-:W1:Y:S01]  /*3ac0*/  MUFU.RCP R84, R12 ;  /* 0x0000000c00547308 */ /* 0x000e620000001000 */
[----:B--2---:R-:W-:Y:S01]  /*3ad0*/  FMUL R89, R66, R89 ;  /* 0x0000005942597220 */ /* 0x004fe20000400000 */
[----:B------:R-:W-:-:S06]  /*3ae0*/  F2FP.BF16.F32.PACK_AB R14, R57, R56 ;  /* 0x00000038390e723e */ /* 0x000fcc00000010ff */
[----:B------:R-:W2:Y:S01]  /*3af0*/  MUFU.RCP R21, R13 ;  /* 0x0000000d00157308 */ /* 0x000ea20000001000 */
[----:B---3--:R-:W-:Y:S01]  /*3b00*/  F2FP.BF16.F32.PACK_AB R6, R41, R40 ;  /* 0x000000282906723e */ /* 0x008fe200000010ff */
[----:B----4-:R-:W-:Y:S01]  /*3b10*/  FMUL R22, R17, R18 ;  /* 0x0000001211167220 */ /* 0x010fe20000400000 */
[----:B------:R-:W-:Y:S01]  /*3b20*/  FMUL R40, R34, R89 ;  /* 0x0000005922287220 */ /* 0x000fe20000400000 */
[----:B------:R-:W-:Y:S02]  /*3b30*/  F2FP.BF16.F32.PACK_AB R18, R81, R86 ;  /* 0x000000565112723e */ /* 0x000fe400000010ff */
[----:B------:R-:W-:Y:S01]  /*3b40*/  FMUL R39, R35, R22 ;  /* 0x0000001623277220 */ /* 0x000fe20000400000 */
[----:B------:R-:W-:Y:S01]  /*3b50*/  F2FP.BF16.F32.PACK_AB R22, R33, R32 ;  /* 0x000000202116723e */ /* 0x000fe200000010ff */
[----:B------:R-:W3:Y:S01]  /*3b60*/  MUFU.RCP R28, R28 ;  /* 0x0000001c001c7308 */ /* 0x000ee20000001000 */
[----:B-1----:R-:W-:Y:S01]  /*3b70*/  FMUL R84, R81, R84 ;  /* 0x0000005451547220 */ /* 0x002fe20000400000 */
[----:B------:R-:W-:-:S02]  /*3b80*/  F2FP.BF16.F32.PACK_AB R12, R16, R23 ;  /* 0x00000017100c723e */ /* 0x000fc400000010ff */
[----:B------:R-:W-:Y:S01]  /*3b90*/  F2FP.BF16.F32.PACK_AB R23, R35, R34 ;  /* 0x000000222317723e */ /* 0x000fe200000010ff */
[----:B------:R-:W-:Y:S01]  /*3ba0*/  FMUL R34, R33, R84 ;  /* 0x0000005421227220 */ /* 0x000fe20000400000 */
[----:B------:R-:W-:Y:S02]  /*3bb0*/  F2FP.BF16.F32.PACK_AB R17, R85, R88 ;  /* 0x000000585511723e */ /* 0x000fe400000010ff */
[----:B------:R-:W1:Y:S01]  /*3bc0*/  MUFU.RCP R41, R46 ;  /* 0x0000002e00297308 */ /* 0x000e620000001000 */
[----:B--2---:R-:W-:Y:S01]  /*3bd0*/  FMUL R21, R88, R21 ;  /* 0x0000001558157220 */ /* 0x004fe20000400000 */
[----:B------:R-:W-:Y:S02]  /*3be0*/  F2FP.BF16.F32.PACK_AB R13, R55, R54 ;  /* 0x00000036370d723e */ /* 0x000fe400000010ff */
[----:B------:R-:W-:Y:S01]  /*3bf0*/  F2FP.BF16.F32.PACK_AB R16, R87, R90 ;  /* 0x0000005a5710723e */ /* 0x000fe200000010ff */
[----:B------:R-:W-:Y:S01]  /*3c00*/  FMUL R33, R30, R21 ;  /* 0x000000151e217220 */ /* 0x000fe20000400000 */
[----:B------:R-:W-:-:S02]  /*3c10*/  F2FP.BF16.F32.PACK_AB R21, R31, R30 ;  /* 0x0000001e1f15723e */ /* 0x000fc400000010ff */
[----:B------:R2:W4:Y:S01]  /*3c20*/  MUFU.RCP R91, R15 ;  /* 0x0000000f005b7308 */ /* 0x0005220000001000 */
[----:B---3--:R-:W-:Y:S01]  /*3c30*/  FMUL R45, R87, R28 ;  /* 0x0000001c572d7220 */ /* 0x008fe20000400000 */
[----:B------:R-:W-:Y:S02]  /*3c40*/  MOV R28, UR6 ;  /* 0x00000006001c7c02 */ /* 0x000fe40008000f00 */
[----:B------:R-:W-:Y:S02]  /*3c50*/  F2FP.BF16.F32.PACK_AB R30, R82, R83 ;  /* 0x00000053521e723e */ /* 0x000fe400000010ff */
[----:B------:R-:W-:Y:S02]  /*3c60*/  LEA R44, R28, R69, 0xd ;  /* 0x000000451c2c7211 */ /* 0x000fe400078e68ff */
[----:B------:R-:W3:Y:S01]  /*3c70*/  MUFU.RCP R92, R92 ;  /* 0x0000005c005c7308 */ /* 0x000ee20000001000 */
[----:B-1----:R-:W-:Y:S01]  /*3c80*/  FMUL R42, R90, R41 ;  /* 0x000000295a2a7220 */ /* 0x002fe20000400000 */
[C---:B------:R-:W-:Y:S01]  /*3c90*/  FMUL R41, R20.reuse, R45 ;  /* 0x0000002d14297220 */ /* 0x040fe20000400000 */
[----:B------:R-:W-:-:S02]  /*3ca0*/  F2FP.BF16.F32.PACK_AB R20, R20, R29 ;  /* 0x0000001d1414723e */ /* 0x000fc400000010ff */
[C---:B------:R-:W-:Y:S01]  /*3cb0*/  LEA R46, R28.reuse, R3, 0xd ;  /* 0x000000031c2e7211 */ /* 0x040fe200078e68ff */
[----:B------:R-:W-:Y:S01]  /*3cc0*/  FMUL R42, R29, R42 ;  /* 0x0000002a1d2a7220 */ /* 0x000fe20000400000 */
[----:B------:R-:W-:Y:S01]  /*3cd0*/  LEA R45, R28, R68, 0xd ;  /* 0x000000441c2d7211 */ /* 0x000fe200078e68ff */
[----:B------:R-:W-:Y:S01]  /*3ce0*/  STS.128 [R75], R20 ;  /* 0x000000144b007388 */ /* 0x000fe20000000c00 */
[----:B--2---:R-:W-:Y:S01]  /*3cf0*/  F2FP.BF16.F32.PACK_AB R15, R59, R58 ;  /* 0x0000003a3b0f723e */ /* 0x004fe200000010ff */
[----:B----4-:R-:W-:Y:S01]  /*3d00*/  FMUL R91, R86, R91 ;  /* 0x0000005b565b7220 */ /* 0x010fe20000400000 */
[----:B------:R-:W-:Y:S01]  /*3d10*/  LEA R28, R28, R70, 0xd ;  /* 0x000000461c1c7211 */ /* 0x000fe200078e68ff */
[----:B------:R1:W-:Y:S01]  /*3d20*/  STS.128 [R46], R4 ;  /* 0x000000042e007388 */ /* 0x0003e20000000c00 */
[----:B------:R-:W-:Y:S01]  /*3d30*/  F2FP.BF16.F32.PACK_AB R29, R25, R24 ;  /* 0x00000018191d723e */ /* 0x000fe200000010ff */
[----:B------:R-:W-:Y:S01]  /*3d40*/  FMUL R35, R32, R91 ;  /* 0x0000005b20237220 */ /* 0x000fe20000400000 */
[----:B------:R-:W-:Y:S01]  /*3d50*/  F2FP.BF16.F32.PACK_AB R25, R53, R52 ;  /* 0x000000343519723e */ /* 0x000fe200000010ff */
[----:B------:R-:W-:Y:S01]  /*3d60*/  STS.128 [R45], R8 ;  /* 0x000000082d007388 */ /* 0x000fe20000000c00 */
[----:B---3--:R-:W-:Y:S01]  /*3d70*/  FMUL R92, R85, R92 ;  /* 0x0000005c555c7220 */ /* 0x008fe20000400000 */
[----:B------:R-:W-:-:S02]  /*3d80*/  F2FP.BF16.F32.PACK_AB R24, R67, R80 ;  /* 0x000000504318723e */ /* 0x000fc400000010ff */
[----:B------:R2:W-:Y:S01]  /*3d90*/  STS.128 [R44], R12 ;  /* 0x0000000c2c007388 */ /* 0x0005e20000000c00 */
[----:B------:R-:W-:Y:S01]  /*3da0*/  FMUL R32, R31, R92 ;  /* 0x0000005c1f207220 */ /* 0x000fe20000400000 */
[----:B------:R-:W-:Y:S02]  /*3db0*/  F2FP.BF16.F32.PACK_AB R31, R27, R26 ;  /* 0x0000001a1b1f723e */ /* 0x000fe400000010ff */
[----:B------:R3:W-:Y:S01]  /*3dc0*/  STS.128 [R28], R16 ;  /* 0x000000101c007388 */ /* 0x0007e20000000c00 */
[----:B------:R-:W-:Y:S02]  /*3dd0*/  F2FP.BF16.F32.PACK_AB R27, R37, R38 ;  /* 0x00000026251b723e */ /* 0x000fe400000010ff */
[----:B------:R-:W-:Y:S02]  /*3de0*/  F2FP.BF16.F32.PACK_AB R26, R43, R36 ;  /* 0x000000242b1a723e */ /* 0x000fe400000010ff */
[----:B-1----:R-:W-:Y:S02]  /*3df0*/  F2FP.BF16.F32.PACK_AB R7, R64, R65 ;  /* 0x000000414007723e */ /* 0x002fe400000010ff */
[----:B------:R-:W-:-:S02]  /*3e00*/  F2FP.BF16.F32.PACK_AB R6, R61, R62 ;  /* 0x0000003e3d06723e */ /* 0x000fc400000010ff */
[----:B------:R-:W-:Y:S02]  /*3e10*/  F2FP.BF16.F32.PACK_AB R5, R76, R77 ;  /* 0x0000004d4c05723e */ /* 0x000fe400000010ff */
[----:B------:R-:W-:Y:S02]  /*3e20*/  F2FP.BF16.F32.PACK_AB R4, R78, R79 ;  /* 0x0000004f4e04723e */ /* 0x000fe400000010ff */
[----:B--2---:R-:W-:Y:S02]  /*3e30*/  MOV R12, UR12 ;  /* 0x0000000c000c7c02 */ /* 0x004fe40008000f00 */
[----:B------:R-:W-:Y:S02]  /*3e40*/  F2FP.BF16.F32.PACK_AB R11, R39, R40 ;  /* 0x00000028270b723e */ /* 0x000fe400000010ff */
[C---:B------:R-:W-:Y:S02]  /*3e50*/  LEA R14, R12.reuse, R71, 0xd ;  /* 0x000000470c0e7211 */ /* 0x040fe400078e68ff */
[----:B------:R-:W-:-:S02]  /*3e60*/  LEA R13, R12, R72, 0xd ;  /* 0x000000480c0d7211 */ /* 0x000fc400078e68ff */
[----:B---3--:R-:W-:Y:S01]  /*3e70*/  F2FP.BF16.F32.PACK_AB R28, R60, R63 ;  /* 0x0000003f3c1c723e */ /* 0x008fe200000010ff */
[----:B------:R1:W-:Y:S01]  /*3e80*/  STS.128 [R14], R4 ;  /* 0x000000040e007388 */ /* 0x0003e20000000c00 */
[----:B------:R-:W-:Y:S02]  /*3e90*/  LEA R15, R12, R73, 0xd ;  /* 0x000000490c0f7211 */ /* 0x000fe400078e68ff */
[----:B------:R-:W-:Y:S01]  /*3ea0*/  F2FP.BF16.F32.PACK_AB R10, R34, R35 ;  /* 0x00000023220a723e */ /* 0x000fe200000010ff */
[----:B------:R1:W-:Y:S01]  /*3eb0*/  STS.128 [R13], R24 ;  /* 0x000000180d007388 */ /* 0x0003e20000000c00 */
[----:B------:R-:W-:Y:S02]  /*3ec0*/  F2FP.BF16.F32.PACK_AB R9, R32, R33 ;  /* 0x000000212009723e */ /* 0x000fe400000010ff */
[----:B------:R-:W-:Y:S01]  /*3ed0*/  F2FP.BF16.F32.PACK_AB R8, R41, R42 ;  /* 0x0000002a2908723e */ /* 0x000fe200000010ff */
[----:B------:R1:W-:Y:S01]  /*3ee0*/  STS.128 [R15], R28 ;  /* 0x0000001c0f007388 */ /* 0x0003e20000000c00 */
[----:B------:R-:W-:-:S05]  /*3ef0*/  LEA R12, R12, R74, 0xd ;  /* 0x0000004a0c0c7211 */ /* 0x000fca00078e68ff */
[----:B------:R1:W-:Y:S01]  /*3f00*/  STS.128 [R12], R8 ;  /* 0x000000080c007388 */ /* 0x0003e20000000c00 */
[----:B------:R2:W-:Y:S06]  /*3f10*/  MEMBAR.ALL.CTA ;  /* 0x0000000000007992 */ /* 0x0005ec0000008000 */
[----:B--2---:R-:W2:Y:S02]  /*3f20*/  FENCE.VIEW.ASYNC.S ;  /* 0x00000000000073c6 */ /* 0x004ea40000000000 */
[----:B--2---:R-:W-:Y:S06]  /*3f30*/  BAR.SYNC.DEFER_BLOCKING 0x1, 0x80 ;  /* 0x0042000000007b1d */ /* 0x004fec0000010000 */
[----:B------:R-:W-:Y:S05]  /*3f40*/  BRA.U UP0, `(.L_x_48) ;  /* 0x0000000100687547 */ /* 0x000fea000b800000 */
[----:B------:R-:W2:Y:S01]  /*3f50*/  S2UR UR4, SR_CgaCtaId ;  /* 0x00000000000479c3 */ /* 0x000ea20000008800 */
[----:B------:R-:W-:Y:S01]  /*3f60*/  USHF.L.U32 UR8, UR8, 0xc, URZ ;  /* 0x0000000c08087899 */ /* 0x000fe200080006ff */
[----:B------:R-:W-:Y:S01]  /*3f70*/  UMOV UR14, 0x400 ;  /* 0x00000400000e7882 */ /* 0x000fe20000000000 */
[----:B------:R-:W-:Y:S02]  /*3f80*/  USHF.L.U32 UR6, UR6, 0xc, URZ ;  /* 0x0000000c06067899 */ /* 0x000fe400080006ff */
[----:B------:R-:W-:Y:S02]  /*3f90*/  USHF.L.U32 UR12, UR12, 0xc, URZ ;  /* 0x0000000c0c0c7899 */ /* 0x000fe400080006ff */
[----:B------:R-:W-:Y:S02]  /*3fa0*/  UIADD3 UR42, UP1, UPT, UR34, 0x140, URZ ;  /* 0x00000140222a7890 */ /* 0x000fe4000ff3e0ff */
[----:B------:R-:W-:Y:S02]  /*3fb0*/  UIADD3 UR8, UPT, UPT, UR8, UR8, URZ ;  /* 0x0000000808087290 */ /* 0x000fe4000fffe0ff */
[----:B------:R-:W-:-:S02]  /*3fc0*/  UIADD3 UR6, UPT, UPT, UR6, UR6, URZ ;  /* 0x0000000606067290 */ /* 0x000fc4000fffe0ff */
[----:B------:R-:W-:Y:S02]  /*3fd0*/  UIADD3 UR40, UP0, UPT, UR34, 0x1c0, URZ ;  /* 0x000001c022287890 */ /* 0x000fe4000ff1e0ff */
[----:B------:R-:W-:Y:S02]  /*3fe0*/  UIADD3.X UR43, UPT, UPT, URZ, UR35, URZ, UP1, !UPT ;  /* 0x00000023ff2b7290 */ /* 0x000fe40008ffe4ff */
[----:B------:R-:W-:Y:S02]  /*3ff0*/  UIADD3 UR5, UPT, UPT, UR9, 0x20, URZ ;  /* 0x0000002009057890 */ /* 0x000fe4000fffe0ff */
[----:B------:R-:W-:Y:S01]  /*4000*/  UIADD3.X UR41, UPT, UPT, URZ, UR35, URZ, UP0, !UPT ;  /* 0x00000023ff297290 */ /* 0x000fe200087fe4ff */
[----:B--2---:R-:W-:-:S04]  /*4010*/  MOV R0, UR4 ;  /* 0x0000000400007c02 */ /* 0x004fc80008000f00 */
[----:B------:R-:W-:-:S13]  /*4020*/  R2UR UR4, R0 ;  /* 0x00000000000472ca */ /* 0x000fda00000e0000 */
[----:B------:R-:W-:-:S03]  /*4030*/  ULEA UR4, UR4, UR14, 0x18 ;  /* 0x0000000e04047291 */ /* 0x000fc6000f8ec0ff */
[----:B------:R-:W-:Y:S01]  /*4040*/  UMOV UR14, UR10 ;  /* 0x0000000a000e7c82 */ /* 0x000fe20008000000 */
[----:B------:R-:W-:Y:S02]  /*4050*/  UIADD3 UR12, UPT, UPT, UR4, UR12, UR12 ;  /* 0x0000000c040c7290 */ /* 0x000fe4000fffe00c */
[----:B------:R-:W-:Y:S02]  /*4060*/  UIADD3 UR8, UPT, UPT, UR8, 0x400, UR4 ;  /* 0x0000040008087890 */ /* 0x000fe4000fffe004 */
[----:B------:R-:W-:Y:S02]  /*4070*/  UIADD3 UR4, UPT, UPT, UR6, 0x400, UR4 ;  /* 0x0000040006047890 */ /* 0x000fe4000fffe004 */
[----:B------:R-:W-:Y:S01]  /*4080*/  UIADD3 UR12, UPT, UPT, UR12, 0x8400, URZ ;  /* 0x000084000c0c7890 */ /* 0x000fe2000fffe0ff */
[----:B------:R-:W-:-:S04]  /*4090*/  UMOV UR6, UR10 ;  /* 0x0000000a00067c82 */ /* 0x000fc80008000000 */
[----:B------:R2:W-:Y:S02]  /*40a0*/  UTMASTG.2D [UR8], [UR42], desc[URZ] ;  /* 0x0000ff082a0073b5 */ /* 0x0005e40008009000 */
[----:B------:R2:W-:Y:S02]  /*40b0*/  UTMASTG.2D [UR4], [UR42], desc[URZ] ;  /* 0x0000ff042a0073b5 */ /* 0x0005e40008009000 */
[----:B------:R2:W-:Y:S01]  /*40c0*/  UTMASTG.2D [UR12], [UR40], desc[URZ] ;  /* 0x0000ff0c280073b5 */ /* 0x0005e20008009000 */
[----:B------:R0:W-:Y:S01]  /*40d0*/  UTMACMDFLUSH ;  /* 0x00000000000079b7 */ /* 0x0001e20000000000 */
[----:B--2---:R-:W-:-:S04]  /*40e0*/  DEPBAR.LE SB0, 0x3 ;  /* 0x000080c00000791a */ /* 0x004fc80000000000 */
.L_x_48:
[----:B------:R-:W-:Y:S01]  /*40f0*/  BAR.SYNC.DEFER_BLOCKING 0x1, 0x80 ;  /* 0x0042000000007b1d */ /* 0x000fe20000010000 */
[----:B------:R-:W-:Y:S02]  /*4100*/  UIADD3 UR5, UPT, UPT, UR37, -0x1, URZ ;  /* 0xffffffff25057890 */ /* 0x000fe4000fffe0ff */
[----:B------:R-:W-:Y:S02]  /*4110*/  UIADD3 UR4, UPT, UPT, UR37, 0x2, URZ ;  /* 0x0000000225047890 */ /* 0x000fe4000fffe0ff */
[----:B------:R-:W-:Y:S02]  /*4120*/  UISETP.GE.U32.AND UP0, UPT, UR5, 0x6, UPT ;  /* 0x000000060500788c */ /* 0x000fe4000bf06070 */
[----:B------:R-:W-:Y:S02]  /*4130*/  UIADD3 UR39, UPT, UPT, UR39, 0x40, URZ ;  /* 0x0000004027277890 */ /* 0x000fe4000fffe0ff */
[----:B------:R-:W-:Y:S02]  /*4140*/  UIADD3 UR38, UPT, UPT, UR38, 0x1, URZ ;  /* 0x0000000126267890 */ /* 0x000fe4000fffe0ff */
[----:B------:R-:W-:-:S02]  /*4150*/  UIADD3 UR36, UPT, UPT, UR36, 0x2, URZ ;  /* 0x0000000224247890 */ /* 0x000fc4000fffe0ff */
[----:B------:R-:W-:Y:S02]  /*4160*/  UIADD3 UR13, UPT, UPT, UR13, 0x20, URZ ;  /* 0x000000200d0d7890 */ /* 0x000fe4000fffe0ff */
[----:B------:R-:W-:Y:S01]  /*4170*/  UIADD3 UR9, UPT, UPT, UR9, 0x40, URZ ;  /* 0x0000004009097890 */ /* 0x000fe2000fffe0ff */
[----:B------:R-:W-:Y:S01]  /*4180*/  UMOV UR37, UR4 ;  /* 0x0000000400257c82 */ /* 0x000fe20008000000 */
[----:B------:R-:W-:Y:S10]  /*4190*/  BRA.U !UP0, `(.L_x_49) ;  /* 0xffffffe508f47547 */ /* 0x000ff4000b83ffff */
[----:B------:R-:W2:Y:S01]  /*41a0*/  LDCU.64 UR4, c[0x0][0x5c0] ;  /* 0x0000b800ff0477ac */ /* 0x000ea20008000a00 */
[----:B------:R-:W-:Y:S01]  /*41b0*/  ULEA.HI.SX32 UR7, UR32, UR7, 0x1e ;  /* 0x0000000720077291 */ /* 0x000fe2000f8ff2ff */
[----:B------:R-:W-:Y:S01]  /*41c0*/  ELECT P0, URZ, PT ;  /* 0x0000000000ff782f */ /* 0x000fe20003800000 */
[----:B------:R-:W-:Y:S02]  /*41d0*/  UIADD3 UR27, UPT, UPT, UR27, 0x60, URZ ;  /* 0x000000601b1b7890 */ /* 0x000fe4000fffe0ff */
[----:B------:R-:W-:Y:S02]  /*41e0*/  UIADD3 UR29, UPT, UPT, UR29, 0x1, URZ ;  /* 0x000000011d1d7890 */ /* 0x000fe4000fffe0ff */
[----:B------:R-:W-:Y:S02]  /*41f0*/  UPRMT UR27, UR28, 0x654, UR27 ;  /* 0x000006541c1b7896 */ /* 0x000fe4000800001b */
[----:B------:R-:W-:Y:S02]  /*4200*/  UISETP.NE.AND UP0, UPT, UR29, 0x2, UPT ;  /* 0x000000021d00788c */ /* 0x000fe4000bf05270 */
[----:B------:R-:W-:-:S02]  /*4210*/  UIADD3 UR30, UPT, UPT, UR30, 0x1, URZ ;  /* 0x000000011e1e7890 */ /* 0x000fc4000fffe0ff */
[----:B--2---:R-:W-:Y:S02]  /*4220*/  UIMAD.WIDE.U32 UR8, UR7, UR5, URZ ;  /* 0x00000005070872a5 */ /* 0x004fe4000f8e00ff */
[----:B-1----:R-:W-:Y:S01]  /*4230*/  @P0 IMAD.MOV.U32 R4, RZ, RZ, 0x1 ;  /* 0x00000001ff040424 */ /* 0x002fe200078e00ff */
[----:B------:R-:W1:Y:S03]  /*4240*/  LDCU UR5, c[0x0][0x5d0] ;  /* 0x0000ba00ff0577ac */ /* 0x000e660008000800 */
[----:B------:R2:W-:Y:S01]  /*4250*/  @P0 SYNCS.ARRIVE.TRANS64.RED.ART0 RZ, [UR27], R4 ;  /* 0x00000004ffff09a7 */ /* 0x0005e2000850041b */
[----:B------:R-:W-:Y:S02]  /*4260*/  UIADD3 UR6, UPT, UPT, UR7, -UR9, URZ ;  /* 0x8000000907067290 */ /* 0x000fe4000fffe0ff */
[----:B------:R-:W-:Y:S02]  /*4270*/  USEL UR29, UR29, URZ, UP0 ;  /* 0x000000ff1d1d7287 */ /* 0x000fe40008000000 */
[----:B------:R-:W-:-:S04]  /*4280*/  USHF.R.U32.HI UR6, URZ, UR20, UR6 ;  /* 0x00000014ff067299 */ /* 0x000fc80008011606 */
[----:B------:R-:W-:-:S04]  /*4290*/  UIADD3 UR6, UPT, UPT, UR9, UR6, URZ ;  /* 0x0000000609067290 */ /* 0x000fc8000fffe0ff */
[----:B------:R-:W-:-:S04]  /*42a0*/  USHF.R.U32.HI UR8, URZ, UR19, UR6 ;  /* 0x00000013ff087299 */ /* 0x000fc80008011606 */
[----:B------:R-:W-:-:S04]  /*42b0*/  UIADD3 UR8, UPT, UPT, -UR8, URZ, URZ ;  /* 0x000000ff08087290 */ /* 0x000fc8000fffe1ff */
[----:B------:R-:W-:-:S04]  /*42c0*/  UIMAD UR8, UR4, UR8, UR7 ;  /* 0x00000008040872a4 */ /* 0x000fc8000f8e0207 */
[----:B-1----:R-:W-:Y:S01]  /*42d0*/  UIMAD.WIDE.U32 UR12, UR8, UR5, URZ ;  /* 0x00000005080c72a5 */ /* 0x002fe2000f8e00ff */
[----:B------:R-:W1:Y:S06]  /*42e0*/  LDCU.64 UR4, c[0x0][0x5d8] ;  /* 0x0000bb00ff0477ac */ /* 0x000e6c0008000a00 */
[----:B------:R-:W-:Y:S02]  /*42f0*/  UMOV UR9, UR13 ;  /* 0x0000000d00097c82 */ /* 0x000fe40008000000 */
[----:B------:R-:W-:-:S04]  /*4300*/  UIADD3 UR6, UPT, UPT, UR8, -UR9, URZ ;  /* 0x8000000908067290 */ /* 0x000fc8000fffe0ff */
[----:B------:R-:W-:-:S04]  /*4310*/  USHF.R.U32.HI UR6, URZ, UR18, UR6 ;  /* 0x00000012ff067299 */ /* 0x000fc80008011606 */
[----:B------:R-:W-:-:S04]  /*4320*/  UIADD3 UR6, UPT, UPT, UR9, UR6, URZ ;  /* 0x0000000609067290 */ /* 0x000fc8000fffe0ff */
[----:B------:R-:W-:-:S04]  /*4330*/  USHF.R.U32.HI UR6, URZ, UR17, UR6 ;  /* 0x00000011ff067299 */ /* 0x000fc80008011606 */
[----:B-1----:R-:W-:-:S07]  /*4340*/  UIMAD.WIDE.U32 UR12, UR6, UR5, URZ ;  /* 0x00000005060c72a5 */ /* 0x002fce000f8e00ff */
[----:B------:R-:W-:Y:S02]  /*4350*/  UMOV UR9, UR13 ;  /* 0x0000000d00097c82 */ /* 0x000fe40008000000 */
[----:B------:R-:W-:-:S04]  /*4360*/  UIADD3 UR5, UPT, UPT, UR6, -UR9, URZ ;  /* 0x8000000906057290 */ /* 0x000fc8000fffe0ff */
[----:B------:R-:W-:-:S04]  /*4370*/  USHF.R.U32.HI UR5, URZ, UR16, UR5 ;  /* 0x00000010ff057299 */ /* 0x000fc80008011605 */
[----:B------:R-:W-:-:S04]  /*4380*/  UIADD3 UR9, UPT, UPT, UR9, UR5, URZ ;  /* 0x0000000509097290 */ /* 0x000fc8000fffe0ff */
[----:B------:R-:W-:-:S03]  /*4390*/  USHF.R.U32.HI UR9, URZ, UR15, UR9 ;  /* 0x0000000fff097299 */ /* 0x000fc60008011609 */
[----:B------:R-:W1:Y:S01]  /*43a0*/  LDCU UR5, c[0x0][0x5cc] ;  /* 0x0000b980ff0577ac */ /* 0x000e620008000800 */
[----:B------:R-:W-:-:S04]  /*43b0*/  UIADD3 UR9, UPT, UPT, -UR9, URZ, URZ ;  /* 0x000000ff09097290 */ /* 0x000fc8000fffe1ff */
[----:B------:R-:W-:Y:S02]  /*43c0*/  UIMAD UR4, UR4, UR9, UR6 ;  /* 0x00000009040472a4 */ /* 0x000fe4000f8e0206 */
[----:B------:R-:W-:Y:S02]  /*43d0*/  USEL UR9, URZ, 0x1, UP0 ;  /* 0x00000001ff097887 */ /* 0x000fe40008000000 */
[----:B------:R-:W-:Y:S02]  /*43e0*/  UISETP.GE.AND UP0, UPT, UR7, 0x80, UPT ;  /* 0x000000800700788c */ /* 0x000fe4000bf06270 */
[----:B------:R-:W-:Y:S02]  /*43f0*/  UIADD3 UR6, UPT, UPT, -UR6, URZ, URZ ;  /* 0x000000ff06067290 */ /* 0x000fe4000fffe1ff */
[----:B------:R-:W-:Y:S02]  /*4400*/  LOP3.LUT R2, R2, UR9, RZ, 0x3c, !PT ;  /* 0x0000000902027c12 */ /* 0x000fe4000f8e3cff */
[----:B-1----:R-:W-:-:S03]  /*4410*/  UIMAD UR5, UR5, UR6, UR8 ;  /* 0x00000006050572a4 */ /* 0x002fc6000f8e0208 */
[----:B--2---:R-:W-:Y:S09]  /*4420*/  BRA.U !UP0, `(.L_x_50) ;  /* 0xffffffe108e87547 */ /* 0x004ff2000b83ffff */
.L_x_46:
[----:B------:R-:W-:-:S09]  /*4430*/  UISETP.NE.AND UP0, UPT, UR23, URZ, UPT ;  /* 0x000000ff1700728c */ /* 0x000fd2000bf05270 */
[----:B------:R-:W-:Y:S05]  /*4440*/  BRA.U UP0, `(.L_x_51) ;  /* 0x0000000100207547 */ /* 0x000fea000b800000 */
[----:B------:R-:W1:Y:S01]  /*4450*/  S2UR UR4, SR_CgaCtaId ;  /* 0x00000000000479c3 */ /* 0x000e620000008800 */
[----:B------:R-:W-:Y:S01]  /*4460*/  ELECT P0, URZ, PT ;  /* 0x0000000000ff782f */ /* 0x000fe20003800000 */
[----:B------:R-:W-:-:S06]  /*4470*/  IMAD.MOV.U32 R2, RZ, RZ, 0x1 ;  /* 0x00000001ff027424 */ /* 0x000fcc00078e00ff */
[----:B------:R-:W-:Y:S06]  /*4480*/  UVIRTCOUNT.DEALLOC.SMPOOL 0x80 ;  /* 0x000000800000784c */ /* 0x000fec0000000000 */
[----:B------:R-:W-:Y:S01]  /*4490*/  @P0 MOV R3, 0x40 ;  /* 0x0000004000030802 */ /* 0x000fe20000000f00 */
[----:B-1----:R-:W-:-:S05]  /*44a0*/  @P0 IMAD.U32 R0, RZ, RZ, UR4 ;  /* 0x00000004ff000e24 */ /* 0x002fca000f8e00ff */
[----:B------:R-:W-:-:S05]  /*44b0*/  @P0 LEA R3, R0, R3, 0x18 ;  /* 0x0000000300030211 */ /* 0x000fca00078ec0ff */
[----:B------:R1:W-:Y:S02]  /*44c0*/  @P0 STS.U8 [R3], R2 ;  /* 0x0000000203000388 */ /* 0x0003e40000000000 */
.L_x_51:
[----:B------:R-:W-:Y:S06]  /*44d0*/  BAR.SYNC.DEFER_BLOCKING 0x1, 0x80 ;  /* 0x0042000000007b1d */ /* 0x000fec0000010000 */
[----:B------:R-:W-:Y:S05]  /*44e0*/  BRA.U UP0, `(.L_x_52) ;  /* 0x0000000100c47547 */ /* 0x000fea000b800000 */
[----:B-1----:R-:W1:Y:S01]  /*44f0*/  S2R R3, SR_CgaCtaId ;  /* 0x0000000000037919 */ /* 0x002e620000008800 */
[----:B------:R-:W-:Y:S02]  /*4500*/  MOV R2, 0x400 ;  /* 0x0000040000027802 */ /* 0x000fe40000000f00 */
[----:B------:R-:W-:Y:S01]  /*4510*/  LOP3.LUT R4, R0, 0x1, RZ, 0x3c, !PT ;  /* 0x0000000100047812 */ /* 0x000fe200078e3cff */
[----:B------:R-:W-:Y:S01]  /*4520*/  IMAD.MOV.U32 R0, RZ, RZ, 0x1 ;  /* 0x00000001ff007424 */ /* 0x000fe200078e00ff */
[----:B-1----:R-:W-:-:S05]  /*4530*/  LEA R2, R3, R2, 0x18 ;  /* 0x0000000203027211 */ /* 0x002fca00078ec0ff */
[----:B------:R-:W-:-:S05]  /*4540*/  VIADD R5, R2, 0x70 ;  /* 0x0000007002057836 */ /* 0x000fca0000000000 */
[----:B------:R-:W-:-:S04]  /*4550*/  PRMT R5, R4, 0x654, R5 ;  /* 0x0000065404057816 */ /* 0x000fc80000000005 */
[----:B------:R1:W-:Y:S01]  /*4560*/  SYNCS.ARRIVE.TRANS64.RED.ART0 RZ, [R5+URZ], R0 ;  /* 0x0000000005ff79a7 */ /* 0x0003e200085004ff */
[----:B------:R-:W2:Y:S02]  /*4570*/  SYNCS.PHASECHK.TRANS64.TRYWAIT P0, [R2+URZ+0x70], RZ ;  /* 0x000070ff020075a7 */ /* 0x000ea400080011ff */
[----:B-12---:R-:W-:Y:S05]  /*4580*/  @!P0 BRA `(.L_x_53) ;  /* 0x0000000400848947 */ /* 0x006fea0003800000 */
.L_x_67:
[----:B------:R-:W-:Y:S01]  /*4590*/  NOP ;  /* 0x0000000000007918 */ /* 0x000fe20000000000 */
[----:B------:R-:W-:Y:S01]  /*45a0*/  MOV R0, 0x50 ;  /* 0x0000005000007802 */ /* 0x000fe20000000f00 */
[----:B------:R-:W-:Y:S01]  /*45b0*/  ULOP3.LUT UR8, UR11, 0xffff, URZ, 0xc0, !UPT ;  /* 0x0000ffff0b087892 */ /* 0x000fe2000f8ec0ff */
[----:B------:R-:W-:Y:S02]  /*45c0*/  UMOV UR5, 0x1 ;  /* 0x0000000100057882 */ /* 0x000fe40000000000 */
[----:B------:R-:W-:Y:S01]  /*45d0*/  LEA R3, R3, R0, 0x18 ;  /* 0x0000000003037211 */ /* 0x000fe200078ec0ff */
[----:B------:R-:W-:Y:S01]  /*45e0*/  USHF.R.U32.HI UR8, URZ, 0x5, UR8 ;  /* 0x00000005ff087899 */ /* 0x000fe20008011608 */
[----:B------:R-:W-:-:S03]  /*45f0*/  UMOV UR4, 0xffff ;  /* 0x0000ffff00047882 */ /* 0x000fc60000000000 */
[----:B------:R-:W2:Y:S01]  /*4600*/  LDS R0, [R3] ;  /* 0x0000000003007984 */ /* 0x000ea20000000800 */
[----:B------:R-:W-:Y:S02]  /*4610*/  UIADD3 UR7, UPT, UPT, UR8, 0x10, URZ ;  /* 0x0000001008077890 */ /* 0x000fe4000fffe0ff */
[----:B------:R-:W-:Y:S02]  /*4620*/  USHF.L.U32 UR4, UR4, UR8, URZ ;  /* 0x0000000804047299 */ /* 0x000fe400080006ff */
[----:B------:R-:W-:-:S04]  /*4630*/  USHF.L.U32 UR7, UR5, UR7, URZ ;  /* 0x0000000705077299 */ /* 0x000fc800080006ff */
[----:B------:R-:W-:-:S04]  /*4640*/  ULOP3.LUT UR7, UR7, UR4, URZ, 0xfc, !UPT ;  /* 0x0000000407077292 */ /* 0x000fc8000f8efcff */
[----:B------:R-:W-:Y:S01]  /*4650*/  ULOP3.LUT UR5, UR7, 0xffff, URZ, 0xc0, !UPT ;  /* 0x0000ffff07057892 */ /* 0x000fe2000f8ec0ff */
[----:B--2---:R-:W-:-:S13]  /*4660*/  R2UR UR6, R0 ;  /* 0x00000000000672ca */ /* 0x004fda00000e0000 */
[----:B------:R-:W-:-:S04]  /*4670*/  ULOP3.LUT UR4, UR7, 0xffff, UR6, 0x80, !UPT ;  /* 0x0000ffff07047892 */ /* 0x000fc8000f8e8006 */
[----:B------:R-:W-:-:S09]  /*4680*/  UISETP.NE.AND UP0, UPT, UR4, UR5, UPT ;  /* 0x000000050400728c */ /* 0x000fd2000bf05270 */
[----:B------:R-:W-:Y:S05]  /*4690*/  BRA.U UP0, `(.L_x_54) ;  /* 0x00000001004c7547 */ /* 0x000fea000b800000 */
[----:B------:R-:W-:Y:S02]  /*46a0*/  USHF.R.U32.HI UR4, URZ, 0x10, UR7 ;  /* 0x00000010ff047899 */ /* 0x000fe40008011607 */
[----:B------:R-:W-:-:S04]  /*46b0*/  USHF.R.U32.HI UR5, URZ, 0x10, UR6 ;  /* 0x00000010ff057899 */ /* 0x000fc80008011606 */
[----:B------:R-:W-:-:S04]  /*46c0*/  ULOP3.LUT UR5, UR5, UR4, URZ, 0xc0, !UPT ;  /* 0x0000000405057292 */ /* 0x000fc8000f8ec0ff */
[----:B------:R-:W-:-:S09]  /*46d0*/  UISETP.NE.AND UP0, UPT, UR5, UR4, UPT ;  /* 0x000000040500728c */ /* 0x000fd2000bf05270 */
[----:B------:R-:W-:Y:S05]  /*46e0*/  BRA.U UP0, `(.L_x_55) ;  /* 0x00000001002c7547 */ /* 0x000fea000b800000 */
[----:B-1----:R-:W1:Y:S01]  /*46f0*/  S2R R2, SR_LANEID ;  /* 0x0000000000027919 */ /* 0x002e620000000000 */
[----:B------:R-:W-:Y:S01]  /*4700*/  ULOP3.LUT UR7, URZ, UR7, URZ, 0x33, !UPT ;  /* 0x00000007ff077292 */ /* 0x000fe2000f8e33ff */
[----:B------:R-:W-:Y:S02]  /*4710*/  VOTEU.ANY UR5, UPT, PT ;  /* 0x0000000000057886 */ /* 0x000fe400038e0100 */
[----:B------:R-:W-:-:S03]  /*4720*/  UFLO.U32 UR5, UR5 ;  /* 0x00000005000572bd */ /* 0x000fc600080e0000 */
[----:B------:R-:W-:-:S04]  /*4730*/  IMAD.U32 R0, RZ, RZ, UR7 ;  /* 0x00000007ff007e24 */ /* 0x000fc8000f8e00ff */
[----:B------:R-:W2:Y:S02]  /*4740*/  REDUX UR4, R0 ;  /* 0x00000000000473c4 */ /* 0x000ea40000000000 */
[----:B------:R3:W-:Y:S01]  /*4750*/  UTCATOMSWS.AND URZ, UR7 ;  /* 0x0000000700ff79e3 */ /* 0x0007e20008000000 */
[----:B-1----:R-:W-:Y:S02]  /*4760*/  ISETP.EQ.U32.AND P0, PT, R2, UR5, PT ;  /* 0x0000000502007c0c */ /* 0x002fe4000bf02070 */
[----:B--2---:R-:W-:-:S11]  /*4770*/  MOV R2, UR4 ;  /* 0x0000000400027c02 */ /* 0x004fd60008000f00 */
[----:B------:R3:W-:Y:S01]  /*4780*/  @P0 ATOMS.AND RZ, [R3], R2 ;  /* 0x0000000203ff038c */ /* 0x0007e20002800000 */
[----:B------:R-:W-:Y:S05]  /*4790*/  BRA `(.L_x_56) ;  /* 0x0000000000147947 */ /* 0x000fea0003800000 */
.L_x_55:
[----:B-1----:R-:W-:Y:S02]  /*47a0*/  MOV R2, 0x47c0 ;  /* 0x000047c000027802 */ /* 0x002fe40000000f00 */
[----:B------:R-:W-:Y:S05]  /*47b0*/  CALL.REL.NOINC `($__internal_0_$__cuda_sm10x_tcgen05_guardrail_trap_col_being_dealloced_not_returned_by_alloc) ;  /* 0x00000004000c7944 */ /* 0x000fea0003c00000 */
[----:B------:R-:W-:Y:S05]  /*47c0*/  BRA `(.L_x_56) ;  /* 0x0000000000087947 */ /* 0x000fea0003800000 */
.L_x_54:
[----:B-1----:R-:W-:Y:S02]  /*47d0*/  MOV R2, 0x47f0 ;  /* 0x000047f000027802 */ /* 0x002fe40000000f00 */
[----:B------:R-:W-:Y:S05]  /*47e0*/  CALL.REL.NOINC `($__internal_2_$__cuda_sm10x_tcgen05_guardrail_trap_unallocated_columns_being_dealloced) ;  /* 0x0000000400187944 */ /* 0x000fea0003c00000 */
.L_x_56:
[----:B------:R-:W-:Y:S01]  /*47f0*/  NOP ;  /* 0x0000000000007918 */ /* 0x000fe20000000000 */
.L_x_52:
[----:B------:R-:W-:-:S04]  /*4800*/  DEPBAR.LE SB0, 0x0 ;  /* 0x000080000000791a */ /* 0x000fc80000000000 */
[----:B---3--:R-:W-:Y:S05]  /*4810*/  EXIT ;  /* 0x000000000000794d */ /* 0x008fea0003800000 */
.L_x_19:
[----:B------:R-:W-:Y:S02]  /*4820*/  MOV R2, UR4 ;  /* 0x0000000400027c02 */ /* 0x000fe40008000f00 */
[----:B------:R-:W-:Y:S02]  /*4830*/  MOV R3, UR4 ;  /* 0x0000000400037c02 */ /* 0x000fe40008000f00 */
[----:B------:R-:W-:-:S07]  /*4840*/  MOV R0, UR9 ;  /* 0x0000000900007c02 */ /* 0x000fce0008000f00 */
.L_x_57:
[----:B-1----:R1:W2:Y:S02]  /*4850*/  SYNCS.PHASECHK.TRANS64.TRYWAIT P0, [R0+URZ+0x28], R3 ;  /* 0x00002803000075a7 */ /* 0x0022a400080011ff */
[----:B--2---:R-:W-:Y:S05]  /*4860*/  @!P0 NANOSLEEP.SYNCS 0x989680 ;  /* 0x009896800000895d */ /* 0x004fea0003900000 */
[----:B------:R-:W2:Y:S02]  /*4870*/  @!P0 SYNCS.PHASECHK.TRANS64 P0, [R0+URZ+0x28], R3 ;  /* 0x00002803000085a7 */ /* 0x000ea400080010ff */
[----:B--2---:R-:W-:Y:S05]  /*4880*/  @!P0 BRA `(.L_x_57) ;  /* 0xfffffffc00f08947 */ /* 0x004fea000383ffff */
[----:B------:R-:W-:Y:S05]  /*4890*/  BRA `(.L_x_18) ;  /* 0xffffffc400347947 */ /* 0x000fea000383ffff */
.L_x_23:
[----:B------:R-:W-:Y:S02]  /*48a0*/  MOV R2, UR5 ;  /* 0x0000000500027c02 */ /* 0x000fe40008000f00 */
[----:B------:R-:W-:Y:S02]  /*48b0*/  MOV R3, UR5 ;  /* 0x0000000500037c02 */ /* 0x000fe40008000f00 */
[----:B------:R-:W-:-:S07]  /*48c0*/  MOV R0, UR4 ;  /* 0x0000000400007c02 */ /* 0x000fce0008000f00 */
.L_x_58:
[----:B-1----:R1:W5:Y:S02]  /*48d0*/  SYNCS.PHASECHK.TRANS64.TRYWAIT P0, [R0+URZ+0x28], R3 ;  /* 0x00002803000075a7 */ /* 0x00236400080011ff */
[----:B-----5:R-:W-:Y:S05]  /*48e0*/  @!P0 NANOSLEEP.SYNCS 0x989680 ;  /* 0x009896800000895d */ /* 0x020fea0003900000 */
[----:B------:R-:W5:Y:S02]  /*48f0*/  @!P0 SYNCS.PHASECHK.TRANS64 P0, [R0+URZ+0x28], R3 ;  /* 0x00002803000085a7 */ /* 0x000f6400080010ff */
[----:B-----5:R-:W-:Y:S05]  /*4900*/  @!P0 BRA `(.L_x_58) ;  /* 0xfffffffc00f08947 */ /* 0x020fea000383ffff */
[----:B------:R-:W-:Y:S05]  /*4910*/  BRA `(.L_x_59) ;  /* 0xffffffc800607947 */ /* 0x000fea000383ffff */
.L_x_27:
[----:B------:R-:W-:Y:S02]  /*4920*/  MOV R0, UR7 ;  /* 0x0000000700007c02 */ /* 0x000fe40008000f00 */
[----:B------:R-:W-:-:S07]  /*4930*/  MOV R3, R2 ;  /* 0x0000000200037202 */ /* 0x000fce0000000f00 */
.L_x_60:
[----:B-1----:R1:W4:Y:S02]  /*4940*/  SYNCS.PHASECHK.TRANS64.TRYWAIT P0, [R0+URZ+0x60], R3 ;  /* 0x00006003000075a7 */ /* 0x00232400080011ff */
[----:B----4-:R-:W-:Y:S05]  /*4950*/  @!P0 NANOSLEEP.SYNCS 0x989680 ;  /* 0x009896800000895d */ /* 0x010fea0003900000 */
[----:B------:R-:W4:Y:S02]  /*4960*/  @!P0 SYNCS.PHASECHK.TRANS64 P0, [R0+URZ+0x60], R3 ;  /* 0x00006003000085a7 */ /* 0x000f2400080010ff */
[----:B----4-:R-:W-:Y:S05]  /*4970*/  @!P0 BRA `(.L_x_60) ;  /* 0xfffffffc00f08947 */ /* 0x010fea000383ffff */
[----:B------:R-:W-:Y:S05]  /*4980*/  BRA `(.L_x_26) ;  /* 0xffffffcc00687947 */ /* 0x000fea000383ffff */
.L_x_30:
[----:B------:R-:W-:Y:S02]  /*4990*/  MOV R2, UR11 ;  /* 0x0000000b00027c02 */ /* 0x000fe40008000f00 */
[----:B------:R-:W-:Y:S02]  /*49a0*/  MOV R3, UR11 ;  /* 0x0000000b00037c02 */ /* 0x000fe40008000f00 */
[----:B------:R-:W-:Y:S07]  /*49b0*/  MOV R0, UR5 ;  /* 0x0000000500007c02 */ /* 0x000fee0008000f00 */
.L_x_61:
[----:B-1----:R1:W4:Y:S02]  /*49c0*/  SYNCS.PHASECHK.TRANS64.TRYWAIT P0, [R0+URZ], R3 ;  /* 0x00000003000075a7 */ /* 0x00232400080011ff */
[----:B----4-:R-:W-:Y:S05]  /*49d0*/  @!P0 NANOSLEEP.SYNCS 0x989680 ;  /* 0x009896800000895d */ /* 0x010fea0003900000 */
[----:B------:R-:W4:Y:S02]  /*49e0*/  @!P0 SYNCS.PHASECHK.TRANS64 P0, [R0+URZ], R3 ;  /* 0x00000003000085a7 */ /* 0x000f2400080010ff */
[----:B----4-:R-:W-:Y:S05]  /*49f0*/  @!P0 BRA `(.L_x_61) ;  /* 0xfffffffc00f08947 */ /* 0x010fea000383ffff */
[----:B------:R-:W-:Y:S05]  /*4a00*/  BRA `(.L_x_29) ;  /* 0xffffffcc00ac7947 */ /* 0x000fea000383ffff */
.L_x_34:
[----:B------:R-:W-:-:S07]  /*4a10*/  MOV R3, R2 ;  /* 0x0000000200037202 */ /* 0x000fce0000000f00 */
.L_x_62:
[----:B-----5:R5:W4:Y:S02]  /*4a20*/  SYNCS.PHASECHK.TRANS64.TRYWAIT P0, [R0+URZ+0x60], R3 ;  /* 0x00006003000075a7 */ /* 0x020b2400080011ff */
[----:B----4-:R-:W-:Y:S05]  /*4a30*/  @!P0 NANOSLEEP.SYNCS 0x989680 ;  /* 0x009896800000895d */ /* 0x010fea0003900000 */
[----:B------:R-:W4:Y:S02]  /*4a40*/  @!P0 SYNCS.PHASECHK.TRANS64 P0, [R0+URZ+0x60], R3 ;  /* 0x00006003000085a7 */ /* 0x000f2400080010ff */
[----:B----4-:R-:W-:Y:S05]  /*4a50*/  @!P0 BRA `(.L_x_62) ;  /* 0xfffffffc00f08947 */ /* 0x010fea000383ffff */
[----:B------:R-:W-:Y:S05]  /*4a60*/  BRA `(.L_x_24) ;  /* 0xffffffd000687947 */ /* 0x000fea000383ffff */
.L_x_42:
[----:B------:R-:W-:-:S07]  /*4a70*/  MOV R15, R14 ;  /* 0x0000000e000f7202 */ /* 0x000fce0000000f00 */
.L_x_63:
[----:B-1----:R1:W2:Y:S02]  /*4a80*/  SYNCS.PHASECHK.TRANS64.TRYWAIT P0, [R0+URZ], R15 ;  /* 0x0000000f000075a7 */ /* 0x0022a400080011ff */
[----:B--2---:R-:W-:Y:S05]  /*4a90*/  @!P0 NANOSLEEP.SYNCS 0x989680 ;  /* 0x009896800000895d */ /* 0x004fea0003900000 */
[----:B------:R-:W2:Y:S02]  /*4aa0*/  @!P0 SYNCS.PHASECHK.TRANS64 P0, [R0+URZ], R15 ;  /* 0x0000000f000085a7 */ /* 0x000ea400080010ff */
[----:B--2---:R-:W-:Y:S05]  /*4ab0*/  @!P0 BRA `(.L_x_63) ;  /* 0xfffffffc00f08947 */ /* 0x004fea000383ffff */
[----:B------:R-:W-:Y:S05]  /*4ac0*/  BRA `(.L_x_41) ;  /* 0xffffffd400187947 */ /* 0x000fea000383ffff */
.L_x_45:
[----:B------:R-:W-:-:S07]  /*4ad0*/  MOV R11, R10 ;  /* 0x0000000a000b7202 */ /* 0x000fce0000000f00 */
.L_x_64:
[----:B-1----:R1:W2:Y:S02]  /*4ae0*/  SYNCS.PHASECHK.TRANS64.TRYWAIT P0, [R8+URZ], R11 ;  /* 0x0000000b080075a7 */ /* 0x0022a400080011ff */
[----:B--2---:R-:W-:Y:S05]  /*4af0*/  @!P0 NANOSLEEP.SYNCS 0x989680 ;  /* 0x009896800000895d */ /* 0x004fea0003900000 */
[----:B------:R-:W2:Y:S02]  /*4b00*/  @!P0 SYNCS.PHASECHK.TRANS64 P0, [R8+URZ], R11 ;  /* 0x0000000b080085a7 */ /* 0x000ea400080010ff */
[----:B--2---:R-:W-:Y:S05]  /*4b10*/  @!P0 BRA `(.L_x_64) ;  /* 0xfffffffc00f08947 */ /* 0x004fea000383ffff */
[----:B------:R-:W-:Y:S05]  /*4b20*/  BRA `(.L_x_44) ;  /* 0xffffffd400807947 */ /* 0x000fea000383ffff */
.L_x_47:
[----:B------:R-:W-:Y:S02]  /*4b30*/  MOV R4, UR27 ;  /* 0x0000001b00047c02 */ /* 0x000fe40008000f00 */
[----:B------:R-:W-:-:S07]  /*4b40*/  MOV R7, R6 ;  /* 0x0000000600077202 */ /* 0x000fce0000000f00 */
.L_x_65:
[----:B-1----:R1:W2:Y:S02]  /*4b50*/  SYNCS.PHASECHK.TRANS64.TRYWAIT P0, [R4+URZ+0x50], R7 ;  /* 0x00005007040075a7 */ /* 0x0022a400080011ff */
[----:B--2---:R-:W-:Y:S05]  /*4b60*/  @!P0 NANOSLEEP.SYNCS 0x989680 ;  /* 0x009896800000895d */ /* 0x004fea0003900000 */
[----:B------:R-:W2:Y:S02]  /*4b70*/  @!P0 SYNCS.PHASECHK.TRANS64 P0, [R4+URZ+0x50], R7 ;  /* 0x00005007040085a7 */ /* 0x000ea400080010ff */
[----:B--2---:R-:W-:Y:S05]  /*4b80*/  @!P0 BRA `(.L_x_65) ;  /* 0xfffffffc00f08947 */ /* 0x004fea000383ffff */
[----:B------:R-:W-:Y:S05]  /*4b90*/  BRA `(.L_x_66) ;  /* 0xffffffdc006c7947 */ /* 0x000fea000383ffff */
.L_x_53:
[----:B-1----:R1:W2:Y:S02]  /*4ba0*/  SYNCS.PHASECHK.TRANS64.TRYWAIT P0, [R2+URZ+0x70], RZ ;  /* 0x000070ff020075a7 */ /* 0x0022a400080011ff */
[----:B--2---:R-:W-:Y:S05]  /*4bb0*/  @!P0 NANOSLEEP.SYNCS 0x989680 ;  /* 0x009896800000895d */ /* 0x004fea0003900000 */
[----:B------:R-:W2:Y:S02]  /*4bc0*/  @!P0 SYNCS.PHASECHK.TRANS64 P0, [R2+URZ+0x70], RZ ;  /* 0x000070ff020085a7 */ /* 0x000ea400080010ff */
[----:B--2---:R-:W-:Y:S05]  /*4bd0*/  @!P0 BRA `(.L_x_53) ;  /* 0xfffffffc00f08947 */ /* 0x004fea000383ffff */
[----:B------:R-:W-:Y:S05]  /*4be0*/  BRA `(.L_x_67) ;  /* 0xfffffff800687947 */ /* 0x000fea000383ffff */
        .weak           $__internal_0_$__cuda_sm10x_tcgen05_guardrail_trap_col_being_dealloced_not_returned_by_alloc
        .type           $__internal_0_$__cuda_sm10x_tcgen05_guardrail_trap_col_being_dealloced_not_returned_by_alloc,@function
        .size           $__internal_0_$__cuda_sm10x_tcgen05_guardrail_trap_col_being_dealloced_not_returned_by_alloc,($__internal_1_$__cuda_sm10x_tcgen05_guardrail_trap_phase_invalid_during_alloc - $__internal_0_$__cuda_sm10x_tcgen05_guardrail_trap_col_being_dealloced_not_returned_by_alloc)
$__internal_0_$__cuda_sm10x_tcgen05_guardrail_trap_col_being_dealloced_not_returned_by_alloc:
[----:B------:R-:W-:Y:S05]  /*4bf0*/  BPT.TRAP 0x1 ;  /* 0x000000040000795c */ /* 0x000fea0000300000 */
[----:B------:R-:W-:-:S04]  /*4c00*/  HFMA2 R3, -RZ, RZ, 0, 0 ;  /* 0x00000000ff037431 */ /* 0x000fc800000001ff */
[----:B------:R-:W-:Y:S05]  /*4c10*/  RET.REL.NODEC R2 `(kernel_cutlass_kernel_cudnngemm_swigludense_gemm_persistent_swigluPersistentDenseGemmKernel_object_at__TiledMMA_ThrLayoutVMNK21111000_PermutationMNK____MMAAtom_ThrID21_ShapeMNK25625616_TV_0) ;  /* 0xffffffb002f87950 */ /* 0x000fea0003c3ffff */
        .weak           $__internal_1_$__cuda_sm10x_tcgen05_guardrail_trap_phase_invalid_during_alloc
        .type           $__internal_1_$__cuda_sm10x_tcgen05_guardrail_trap_phase_invalid_during_alloc,@function
        .size           $__internal_1_$__cuda_sm10x_tcgen05_guardrail_trap_phase_invalid_during_alloc,($__internal_2_$__cuda_sm10x_tcgen05_guardrail_trap_unallocated_columns_being_dealloced - $__internal_1_$__cuda_sm10x_tcgen05_guardrail_trap_phase_invalid_during_alloc)
$__internal_1_$__cuda_sm10x_tcgen05_guardrail_trap_phase_invalid_during_alloc:
[----:B------:R-:W-:Y:S05]  /*4c20*/  BPT.TRAP 0x1 ;  /* 0x000000040000795c */ /* 0x000fea0000300000 */
[----:B------:R-:W-:-:S04]  /*4c30*/  MOV R3, 0x0 ;  /* 0x0000000000037802 */ /* 0x000fc80000000f00 */
[----:B------:R-:W-:Y:S05]  /*4c40*/  RET.REL.NODEC R2 `(kernel_cutlass_kernel_cudnngemm_swigludense_gemm_persistent_swigluPersistentDenseGemmKernel_object_at__TiledMMA_ThrLayoutVMNK21111000_PermutationMNK____MMAAtom_ThrID21_ShapeMNK25625616_TV_0) ;  /* 0xffffffb002ec7950 */ /* 0x000fea0003c3ffff */
        .weak           $__internal_2_$__cuda_sm10x_tcgen05_guardrail_trap_unallocated_columns_being_dealloced
        .type           $__internal_2_$__cuda_sm10x_tcgen05_guardrail_trap_unallocated_columns_being_dealloced,@function
        .size           $__internal_2_$__cuda_sm10x_tcgen05_guardrail_trap_unallocated_columns_being_dealloced,(.L_x_71 - $__internal_2_$__cuda_sm10x_tcgen05_guardrail_trap_unallocated_columns_being_dealloced)
$__internal_2_$__cuda_sm10x_tcgen05_guardrail_trap_unallocated_columns_being_dealloced:
[----:B------:R-:W-:Y:S05]  /*4c50*/  BPT.TRAP 0x1 ;  /* 0x000000040000795c */ /* 0x000fea0000300000 */
[----:B------:R-:W-:-:S04]  /*4c60*/  HFMA2 R3, -RZ, RZ, 0, 0 ;  /* 0x00000000ff037431 */ /* 0x000fc800000001ff */
[----:B------:R-:W-:Y:S05]  /*4c70*/  RET.REL.NODEC R2 `(kernel_cutlass_kernel_cudnngemm_swigludense_gemm_persistent_swigluPersistentDenseGemmKernel_object_at__TiledMMA_ThrLayoutVMNK21111000_PermutationMNK____MMAAtom_ThrID21_ShapeMNK25625616_TV_0) ;  /* 0xffffffb002e07950 */ /* 0x000fea0003c3ffff */
.L_x_68:
[----:B------:R-:W-:-:S00]  /*4c80*/  BRA `(.L_x_68) ;  /* 0xfffffffc00fc7947 */ /* 0x000fc0000383ffff */
[----:B------:R-:W-:-:S00]  /*4c90*/  NOP ;  /* 0x0000000000007918 */ /* 0x000fc00000000000 */
        /* <DEDUP_REMOVED lines=14> */
.L_x_71:


//--------------------- .nv.shared.kernel_cutlass_kernel_cudnngemm_swigludense_gemm_persistent_swigluPersistentDenseGemmKernel_object_at__TiledMMA_ThrLayoutVMNK21111000_PermutationMNK____MMAAtom_ThrID21_ShapeMNK25625616_TV_0 --------------------------
	.section	.nv.shared.kernel_cutlass_kernel_cudnngemm_swigludense_gemm_persistent_swigluPersistentDenseGemmKernel_object_at__TiledMMA_ThrLayoutVMNK21111000_PermutationMNK____MMAAtom_ThrID21_ShapeMNK25625616_TV_0,"aw",@nobits
	.sectionflags	@""
	.align	1024
	.zero		1024


//--------------------- .nv.shared.reserved.0     --------------------------
	.section	.nv.shared.reserved.0,"aw",@nobits
	.align	8
	.weak		__nv_reservedSMEM_offset_0_alias
	.size		__nv_reservedSMEM_offset_0_alias, 0, 64
	.other		__nv_reservedSMEM_offset_0_alias,@"STO_CUDA_RESERVED_SHARED STV_DEFAULT"
__nv_reservedSMEM_offset_0_alias:
	.zero		0
.nv.shared.reserved.0:
	.zero		64
	.weak		__nv_reservedSMEM_allocation_phase
	.type		__nv_reservedSMEM_allocation_phase,@object
	.size		__nv_reservedSMEM_allocation_phase,(.L_0 - __nv_reservedSMEM_allocation_phase)
__nv_reservedSMEM_allocation_phase:
	.zero		1
.L_0:
	.zero		7
	.weak		__nv_reservedSMEM_devtool_atexit_pc
	.type		__nv_reservedSMEM_devtool_atexit_pc,@object
	.size		__nv_reservedSMEM_devtool_atexit_pc,(__nv_reservedSMEM_allocation_mask - __nv_reservedSMEM_devtool_atexit_pc)
__nv_reservedSMEM_devtool_atexit_pc:
	.zero		8
	.weak		__nv_reservedSMEM_allocation_mask
	.type		__nv_reservedSMEM_allocation_mask,@object
	.size		__nv_reservedSMEM_allocation_mask,(.L_2 - __nv_reservedSMEM_allocation_mask)
__nv_reservedSMEM_allocation_mask:
	.zero		4
.L_2:
	.zero		4
	.weak		__nv_reservedSMEM_tmem_allocation_pipeline_mbarrier
	.type		__nv_reservedSMEM_tmem_allocation_pipeline_mbarrier,@object
	.size		__nv_reservedSMEM_tmem_allocation_pipeline_mbarrier,(__nv_reservedSMEM_tmem_allocation_pipeline_mbarrier_parity - __nv_reservedSMEM_tmem_allocation_pipeline_mbarrier)
__nv_reservedSMEM_tmem_allocation_pipeline_mbarrier:
	.zero		8
	.weak		__nv_reservedSMEM_tmem_allocation_pipeline_mbarrier_parity
	.type		__nv_reservedSMEM_tmem_allocation_pipeline_mbarrier_parity,@object
	.size		__nv_reservedSMEM_tmem_allocation_pipeline_mbarrier_parity,(.L_4 - __nv_reservedSMEM_tmem_allocation_pipeline_mbarrier_parity)
__nv_reservedSMEM_tmem_allocation_pipeline_mbarrier_parity:
	.zero		4
.L_4:


//--------------------- .nv.constant0.kernel_cutlass_kernel_cudnngemm_swigludense_gemm_persistent_swigluPersistentDenseGemmKernel_object_at__TiledMMA_ThrLayoutVMNK21111000_PermutationMNK____MMAAtom_ThrID21_ShapeMNK25625616_TV_0 --------------------------
	.section	.nv.constant0.kernel_cutlass_kernel_cudnngemm_swigludense_gemm_persistent_swigluPersistentDenseGemmKernel_object_at__TiledMMA_ThrLayoutVMNK21111000_PermutationMNK____MMAAtom_ThrID21_ShapeMNK25625616_TV_0,"a",@progbits
	.sectionflags	@""
	.align	4
.nv.constant0.kernel_cutlass_kernel_cudnngemm_swigludense_gemm_persistent_swigluPersistentDenseGemmKernel_object_at__TiledMMA_ThrLayoutVMNK21111000_PermutationMNK____MMAAtom_ThrID21_ShapeMNK25625616_TV_0:
	.zero		1512


//--------------------- SYMBOLS --------------------------

	.type		.nv.reservedSmem.offset0,@object
	.size		.nv.reservedSmem.offset0,0x4
	.type		.nv.reservedSmem.cap,@object
	.size		.nv.reservedSmem.cap,0x4
